// auto-generated by cutlass_sweep.gemm — config: {"arch": "sm_90", "cluster_m": 1, "cluster_n": 1, "dtype": "e5m2", "dtype_b": "e5m2", "layout": "nt", "stages": 0, "tile_k": 128, "tile_m": 256, "tile_n": 256}
#include "cutlass/cutlass.h"
#include "cutlass/gemm/collective/collective_builder.hpp"
#include "cutlass/gemm/device/gemm_universal_adapter.h"
#include "cutlass/gemm/kernel/gemm_universal.hpp"
#include "cutlass/epilogue/collective/collective_builder.hpp"

using ElemA = cutlass::float_e5m2_t;
using ElemB = cutlass::float_e5m2_t;
using ElemCD = cutlass::float_e5m2_t;
using Acc  = float;
using TileShape    = cute::Shape<cute::_256, cute::_256, cute::_128>;
using ClusterShape = cute::Shape<cute::_1, cute::_1, cute::_1>;

using CollectiveEpilogue = typename cutlass::epilogue::collective::CollectiveBuilder<
    cutlass::arch::Sm90, cutlass::arch::OpClassTensorOp,
    TileShape, ClusterShape,
    cutlass::epilogue::collective::EpilogueTileAuto,
    Acc, Acc,
    ElemCD, cutlass::layout::RowMajor, 128 / cutlass::sizeof_bits<ElemCD>::value,
    ElemCD, cutlass::layout::RowMajor, 128 / cutlass::sizeof_bits<ElemCD>::value,
    cutlass::epilogue::collective::EpilogueScheduleAuto
  >::CollectiveOp;

using CollectiveMainloop = typename cutlass::gemm::collective::CollectiveBuilder<
    cutlass::arch::Sm90, cutlass::arch::OpClassTensorOp,
    ElemA, cutlass::layout::RowMajor, 128 / cutlass::sizeof_bits<ElemA>::value,
    ElemB, cutlass::layout::ColumnMajor, 128 / cutlass::sizeof_bits<ElemB>::value,
    Acc,
    TileShape, ClusterShape,
    cutlass::gemm::collective::StageCountAutoCarveout<static_cast<int>(sizeof(typename CollectiveEpilogue::SharedStorage))>,
    cutlass::gemm::collective::KernelScheduleAuto
  >::CollectiveOp;

using GemmKernel = cutlass::gemm::kernel::GemmUniversal<
    cute::Shape<int,int,int,int>,
    CollectiveMainloop,
    CollectiveEpilogue
>;
using Gemm = cutlass::gemm::device::GemmUniversalAdapter<GemmKernel>;

// Force the device kernel symbol into the cubin without needing a host main.
auto* _anchor = &cutlass::device_kernel<GemmKernel>;


// ===== COMPILED SASS (sm_90a) =====

	.target	sm_90a

	.elftype	@"ET_EXEC"


//--------------------- .note.nv.tkinfo           --------------------------
	.section	.note.nv.tkinfo,"",@"SHT_NOTE"
	.sectionflags	@"SHF_NOTE_NV_TKINFO"
	.tkinfo
        /*0018*/ 	.word	0x00000002
        /*0030*/ 	.string	""
        /*0030*/ 	.string	"ptxas"
        /*0030*/ 	.string	"Cuda compilation tools, release 13.0, V13.0.88"
        /*0030*/ 	.string	"Build cuda_13.0.r13.0/compiler.36424714_0"
        /*0030*/ 	.string	"-arch sm_90a -m 64 "



//--------------------- .note.nv.cuinfo           --------------------------
	.section	.note.nv.cuinfo,"",@"SHT_NOTE"
	.sectionflags	@"SHF_NOTE_NV_CUINFO"
        /*0018*/ 	.short	0x0002
        /*001a*/ 	.short	0x005a
        /*001c*/ 	.short	0x0082
	.zero		2


//--------------------- .nv.info                  --------------------------
	.section	.nv.info,"",@"SHT_CUDA_INFO"
	.align	4


	//----- nvinfo : EIATTR_REGCOUNT
	.align		4
        /*0000*/ 	.byte	0x04, 0x2f
        /*0002*/ 	.short	(.L_12 - .L_11)
	.align		4
.L_11:
        /*0004*/ 	.word	index@(_ZN7cutlass13device_kernelINS_4gemm6kernel13GemmUniversalIN4cute5tupleIJiiiiEEENS1_10collective13CollectiveMmaINS1_37MainloopSm90TmaGmmaWarpSpecializedFP8ILi3ENS5_IJNS4_1CILi1EEESB_SB_EEENS1_35KernelTmaWarpSpecializedCooperativeEEENS5_IJNSA_ILi256EEESF_NSA_ILi128EEEEEENS_12float_e5m2_tENS5_IJlSB_lEEESI_SJ_NS4_8TiledMMAINS4_8MMA_AtomIJNS4_4SM904GMMA31MMA_64x256x32_F32E5M2E5M2_SS_TNILNSN_7ScaleInE1ELSP_1EEEEEENS4_6LayoutINS5_IJNSA_ILi2EEESB_SB_EEENS5_IJSB_NSA_ILi0EEESV_EEEEENS5_IJNS4_10UnderscoreESY_SY_EEEEENS4_13SM90_TMA_LOADENS4_14ComposedLayoutINS4_7SwizzleILi3ELi4ELi3EEENS4_18smem_ptr_flag_bitsILi8EEENSS_INS5_IJNSA_ILi8EEESG_EEENS5_IJSG_SB_EEEEEEEvNS4_8identityES11_S1B_vS1C_EENS_8epilogue10collective6detail29Sm90TmaWarpSpecializedAdapterINS1F_15DefaultEpilogueISI_SJ_SJ_NS1E_6thread17LinearCombinationISI_Li1EffLNS1J_9ScaleType4KindE0ELNS_15FloatRoundStyleE2ESI_EENS1_15EpilogueDefaultEEEEEvvEEEEvNT_6ParamsE)
        /*0008*/ 	.word	0x000000a8


	//----- nvinfo : EIATTR_FRAME_SIZE
	.align		4
.L_12:
        /*000c*/ 	.byte	0x04, 0x11
        /*000e*/ 	.short	(.L_14 - .L_13)
	.align		4
.L_13:
        /*0010*/ 	.word	index@(_ZN7cutlass13device_kernelINS_4gemm6kernel13GemmUniversalIN4cute5tupleIJiiiiEEENS1_10collective13CollectiveMmaINS1_37MainloopSm90TmaGmmaWarpSpecializedFP8ILi3ENS5_IJNS4_1CILi1EEESB_SB_EEENS1_35KernelTmaWarpSpecializedCooperativeEEENS5_IJNSA_ILi256EEESF_NSA_ILi128EEEEEENS_12float_e5m2_tENS5_IJlSB_lEEESI_SJ_NS4_8TiledMMAINS4_8MMA_AtomIJNS4_4SM904GMMA31MMA_64x256x32_F32E5M2E5M2_SS_TNILNSN_7ScaleInE1ELSP_1EEEEEENS4_6LayoutINS5_IJNSA_ILi2EEESB_SB_EEENS5_IJSB_NSA_ILi0EEESV_EEEEENS5_IJNS4_10UnderscoreESY_SY_EEEEENS4_13SM90_TMA_LOADENS4_14ComposedLayoutINS4_7SwizzleILi3ELi4ELi3EEENS4_18smem_ptr_flag_bitsILi8EEENSS_INS5_IJNSA_ILi8EEESG_EEENS5_IJSG_SB_EEEEEEEvNS4_8identityES11_S1B_vS1C_EENS_8epilogue10collective6detail29Sm90TmaWarpSpecializedAdapterINS1F_15DefaultEpilogueISI_SJ_SJ_NS1E_6thread17LinearCombinationISI_Li1EffLNS1J_9ScaleType4KindE0ELNS_15FloatRoundStyleE2ESI_EENS1_15EpilogueDefaultEEEEEvvEEEEvNT_6ParamsE)
        /*0014*/ 	.word	0x00000cc0


	//----- nvinfo : EIATTR_MIN_STACK_SIZE
	.align		4
.L_14:
        /*0018*/ 	.byte	0x04, 0x12
        /*001a*/ 	.short	(.L_16 - .L_15)
	.align		4
.L_15:
        /*001c*/ 	.word	index@(_ZN7cutlass13device_kernelINS_4gemm6kernel13GemmUniversalIN4cute5tupleIJiiiiEEENS1_10collective13CollectiveMmaINS1_37MainloopSm90TmaGmmaWarpSpecializedFP8ILi3ENS5_IJNS4_1CILi1EEESB_SB_EEENS1_35KernelTmaWarpSpecializedCooperativeEEENS5_IJNSA_ILi256EEESF_NSA_ILi128EEEEEENS_12float_e5m2_tENS5_IJlSB_lEEESI_SJ_NS4_8TiledMMAINS4_8MMA_AtomIJNS4_4SM904GMMA31MMA_64x256x32_F32E5M2E5M2_SS_TNILNSN_7ScaleInE1ELSP_1EEEEEENS4_6LayoutINS5_IJNSA_ILi2EEESB_SB_EEENS5_IJSB_NSA_ILi0EEESV_EEEEENS5_IJNS4_10UnderscoreESY_SY_EEEEENS4_13SM90_TMA_LOADENS4_14ComposedLayoutINS4_7SwizzleILi3ELi4ELi3EEENS4_18smem_ptr_flag_bitsILi8EEENSS_INS5_IJNSA_ILi8EEESG_EEENS5_IJSG_SB_EEEEEEEvNS4_8identityES11_S1B_vS1C_EENS_8epilogue10collective6detail29Sm90TmaWarpSpecializedAdapterINS1F_15DefaultEpilogueISI_SJ_SJ_NS1E_6thread17LinearCombinationISI_Li1EffLNS1J_9ScaleType4KindE0ELNS_15FloatRoundStyleE2ESI_EENS1_15EpilogueDefaultEEEEEvvEEEEvNT_6ParamsE)
        /*0020*/ 	.word	0x00000cc0
.L_16:


//--------------------- .nv.compat                --------------------------
	.section	.nv.compat,"",@"SHT_CUDA_COMPAT_INFO"
	.align	4
        /*0000*/ 	.byte	0x02, 0x09, 0x01, 0x00, 0x02, 0x02, 0x04, 0x00, 0x02, 0x05, 0x05, 0x00, 0x03, 0x07, 0x01, 0x01
        /*0010*/ 	.byte	0x02, 0x03, 0x01, 0x00, 0x02, 0x06, 0x01, 0x00, 0x04, 0x0b, 0x08, 0x00, 0x00, 0x00, 0x00, 0x00
        /*0020*/ 	.byte	0x00, 0x00, 0x00, 0x00


//--------------------- .nv.info._ZN7cutlass13device_kernelINS_4gemm6kernel13GemmUniversalIN4cute5tupleIJiiiiEEENS1_10collective13CollectiveMmaINS1_37MainloopSm90TmaGmmaWarpSpecializedFP8ILi3ENS5_IJNS4_1CILi1EEESB_SB_EEENS1_35KernelTmaWarpSpecializedCooperativeEEENS5_IJNSA_ILi256EEESF_NSA_ILi128EEEEEENS_12float_e5m2_tENS5_IJlSB_lEEESI_SJ_NS4_8TiledMMAINS4_8MMA_AtomIJNS4_4SM904GMMA31MMA_64x256x32_F32E5M2E5M2_SS_TNILNSN_7ScaleInE1ELSP_1EEEEEENS4_6LayoutINS5_IJNSA_ILi2EEESB_SB_EEENS5_IJSB_NSA_ILi0EEESV_EEEEENS5_IJNS4_10UnderscoreESY_SY_EEEEENS4_13SM90_TMA_LOADENS4_14ComposedLayoutINS4_7SwizzleILi3ELi4ELi3EEENS4_18smem_ptr_flag_bitsILi8EEENSS_INS5_IJNSA_ILi8EEESG_EEENS5_IJSG_SB_EEEEEEEvNS4_8identityES11_S1B_vS1C_EENS_8epilogue10collective6detail29Sm90TmaWarpSpecializedAdapterINS1F_15DefaultEpilogueISI_SJ_SJ_NS1E_6thread17LinearCombinationISI_Li1EffLNS1J_9ScaleType4KindE0ELNS_15FloatRoundStyleE2ESI_EENS1_15EpilogueDefaultEEEEEvvEEEEvNT_6ParamsE --------------------------
	.section	.nv.info._ZN7cutlass13device_kernelINS_4gemm6kernel13GemmUniversalIN4cute5tupleIJiiiiEEENS1_10collective13CollectiveMmaINS1_37MainloopSm90TmaGmmaWarpSpecializedFP8ILi3ENS5_IJNS4_1CILi1EEESB_SB_EEENS1_35KernelTmaWarpSpecializedCooperativeEEENS5_IJNSA_ILi256EEESF_NSA_ILi128EEEEEENS_12float_e5m2_tENS5_IJlSB_lEEESI_SJ_NS4_8TiledMMAINS4_8MMA_AtomIJNS4_4SM904GMMA31MMA_64x256x32_F32E5M2E5M2_SS_TNILNSN_7ScaleInE1ELSP_1EEEEEENS4_6LayoutINS5_IJNSA_ILi2EEESB_SB_EEENS5_IJSB_NSA_ILi0EEESV_EEEEENS5_IJNS4_10UnderscoreESY_SY_EEEEENS4_13SM90_TMA_LOADENS4_14ComposedLayoutINS4_7SwizzleILi3ELi4ELi3EEENS4_18smem_ptr_flag_bitsILi8EEENSS_INS5_IJNSA_ILi8EEESG_EEENS5_IJSG_SB_EEEEEEEvNS4_8identityES11_S1B_vS1C_EENS_8epilogue10collective6detail29Sm90TmaWarpSpecializedAdapterINS1F_15DefaultEpilogueISI_SJ_SJ_NS1E_6thread17LinearCombinationISI_Li1EffLNS1J_9ScaleType4KindE0ELNS_15FloatRoundStyleE2ESI_EENS1_15EpilogueDefaultEEEEEvvEEEEvNT_6ParamsE,"",@"SHT_CUDA_INFO"
	.sectionflags	@""
	.align	4


	//----- nvinfo : EIATTR_CUDA_API_VERSION
	.align		4
        /*0000*/ 	.byte	0x04, 0x37
        /*0002*/ 	.short	(.L_18 - .L_17)
.L_17:
        /*0004*/ 	.word	0x00000082


	//----- nvinfo : EIATTR_KPARAM_INFO
	.align		4
.L_18:
        /*0008*/ 	.byte	0x04, 0x17
        /*000a*/ 	.short	(.L_20 - .L_19)
.L_19:
        /*000c*/ 	.word	0x00000000
        /*0010*/ 	.short	0x0000
        /*0012*/ 	.short	0x0070
        /*0014*/ 	.byte	0x00, 0xf0, 0x01, 0x10


	//----- nvinfo : EIATTR_SPARSE_MMA_MASK
	.align		4
.L_20:
        /*0018*/ 	.byte	0x03, 0x50
        /*001a*/ 	.short	0x0000


	//----- nvinfo : EIATTR_MAXREG_COUNT
	.align		4
        /*001c*/ 	.byte	0x03, 0x1b
        /*001e*/ 	.short	0x00a8


	//----- nvinfo : EIATTR_NUM_BARRIERS
	.align		4
        /*0020*/ 	.byte	0x02, 0x4c
        /*0022*/ 	.byte	0x01
	.zero		1


	//----- nvinfo : EIATTR_ANNOTATIONS
	.align		4
        /*0024*/ 	.byte	0x04, 0x55
        /*0026*/ 	.short	(.L_22 - .L_21)


	//   ....[0]....
.L_21:
        /*0028*/ 	.word	0x00000001
        /*002c*/ 	.byte	0x70, 0x05, 0x00, 0x00, 0x01, 0x00, 0x00, 0x00, 0x90, 0x05, 0x00, 0x00, 0x01, 0x00, 0x00, 0x00
        /* <DEDUP_REMOVED lines=2035> */
        /*7f6c*/ 	.byte	0xf0, 0x98, 0x02, 0x00


	//----- nvinfo : EIATTR_MERCURY_ISA_VERSION
	.align		4
.L_22:
        /*7f70*/ 	.byte	0x03, 0x5f
        /*7f72*/ 	.short	0x0101


	//----- nvinfo : EIATTR_INT_WARP_WIDE_INSTR_OFFSETS
	.align		4
        /*7f74*/ 	.byte	0x04, 0x31
        /*7f76*/ 	.short	(.L_24 - .L_23)


	//   ....[0]....
.L_23:
        /*7f78*/ 	.word	0x00000460


	//   ....[1]....
        /*7f7c*/ 	.word	0x00000480


	//   ....[2]....
        /*7f80*/ 	.word	0x00000580


	//----- nvinfo : EIATTR_COOP_GROUP_MASK_REGIDS
	.align		4
.L_24:
        /*7f84*/ 	.byte	0x04, 0x29
        /*7f86*/ 	.short	(.L_26 - .L_25)


	//   ....[0]....
.L_25:
        /*7f88*/ 	.word	0xffffffff


	//   ....[1]....
        /*7f8c*/ 	.word	0xffffffff


	//   ....[2]....
        /*7f90*/ 	.word	0xffffffff


	//   ....[3]....
        /*7f94*/ 	.word	0xffffffff


	//   ....[4]....
        /*7f98*/ 	.word	0xffffffff


	//----- nvinfo : EIATTR_COOP_GROUP_INSTR_OFFSETS
	.align		4
.L_26:
        /*7f9c*/ 	.byte	0x04, 0x28
        /*7f9e*/ 	.short	(.L_28 - .L_27)


	//   ....[0]....
.L_27:
        /*7fa0*/ 	.word	0x00000070


	//   ....[1]....
        /*7fa4*/ 	.word	0x00000080


	//   ....[2]....
        /*7fa8*/ 	.word	0x000001a0


	//   ....[3]....
        /*7fac*/ 	.word	0x000003a0


	//   ....[4]....
        /*7fb0*/ 	.word	0x000026a0


	//----- nvinfo : EIATTR_REG_RECONFIG
	.align		4
.L_28:
        /*7fb4*/ 	.byte	0x01, 0x54
	.zero		2


	//----- nvinfo : EIATTR_MBARRIER_INSTR_OFFSETS
	.align		4
        /*7fb8*/ 	.byte	0x04, 0x39
        /*7fba*/ 	.short	(.L_30 - .L_29)


	//   ....[0]....
.L_29:
        /*7fbc*/ 	.word	0x00000320
        /*7fc0*/ 	.word	0x000000ff
        /*7fc4*/ 	.word	0x00000000
        /*7fc8*/ 	.short	0x0100
        /*7fca*/ 	.byte	0x09
	.zero		1


	//   ....[1]....
        /*7fcc*/ 	.word	0x00000330
        /*7fd0*/ 	.word	0x000000ff
        /*7fd4*/ 	.word	0x00000018
        /*7fd8*/ 	.short	0x0100
        /*7fda*/ 	.byte	0x09
	.zero		1


	//   ....[2]....
        /*7fdc*/ 	.word	0x00000340
        /*7fe0*/ 	.word	0x000000ff
        /*7fe4*/ 	.word	0x00000008
        /*7fe8*/ 	.short	0x0100
        /*7fea*/ 	.byte	0x09
	.zero		1


	//   ....[3]....
        /*7fec*/ 	.word	0x00000350
        /*7ff0*/ 	.word	0x000000ff
        /*7ff4*/ 	.word	0x00000020
        /*7ff8*/ 	.short	0x0100
        /*7ffa*/ 	.byte	0x09
	.zero		1


	//   ....[4]....
        /*7ffc*/ 	.word	0x00000360
        /*8000*/ 	.word	0x000000ff
        /*8004*/ 	.word	0x00000010
        /*8008*/ 	.short	0x0100
        /*800a*/ 	.byte	0x09
	.zero		1


	//   ....[5]....
        /*800c*/ 	.word	0x00000370
        /*8010*/ 	.word	0x000000ff
        /*8014*/ 	.word	0x00000028
        /*8018*/ 	.short	0x0100
        /*801a*/ 	.byte	0x09
	.zero		1


	//   ....[6]....
        /*801c*/ 	.word	0x000005b0
        /*8020*/ 	.word	0x000000ff
        /*8024*/ 	.word	0x00000040
        /*8028*/ 	.short	0x0100
        /*802a*/ 	.byte	0x06
	.zero		1


	//   ....[7]....
        /*802c*/ 	.word	0x000005c0
        /*8030*/ 	.word	0x000000ff
        /*8034*/ 	.word	0x00000048
        /*8038*/ 	.short	0x0100
        /*803a*/ 	.byte	0x06
	.zero		1


	//   ....[8]....
        /*803c*/ 	.word	0x00002a90
        /*8040*/ 	.word	0x000000ff
        /*8044*/ 	.word	0x00000000
        /*8048*/ 	.short	0x010a
        /*804a*/ 	.byte	0x06
	.zero		1


	//   ....[9]....
        /*804c*/ 	.word	0x00002ad0
        /*8050*/ 	.word	0x000000ff
        /*8054*/ 	.word	0x00000000
        /*8058*/ 	.short	0x010a
        /*805a*/ 	.byte	0x06
	.zero		1


	//   ....[10]....
        /*805c*/ 	.word	0x00008de0
        /*8060*/ 	.word	0x000000ff
        /*8064*/ 	.word	0x00000000
        /*8068*/ 	.short	0x010a
        /*806a*/ 	.byte	0x10
	.zero		1


	//   ....[11]....
        /*806c*/ 	.word	0x00008e20
        /*8070*/ 	.word	0x000000ff
        /*8074*/ 	.word	0x00000000
        /*8078*/ 	.short	0x010a
        /*807a*/ 	.byte	0x10
	.zero		1


	//   ....[12]....
        /*807c*/ 	.word	0x00011620
        /*8080*/ 	.word	0x000000ff
        /*8084*/ 	.word	0x00000000
        /*8088*/ 	.short	0x0101
        /*808a*/ 	.byte	0x08
	.zero		1


	//   ....[13]....
        /*808c*/ 	.word	0x000150f0
        /*8090*/ 	.word	0x000000ff
        /*8094*/ 	.word	0x00000000
        /*8098*/ 	.short	0x0101
        /*809a*/ 	.byte	0x08
	.zero		1


	//   ....[14]....
        /*809c*/ 	.word	0x00028be0
        /*80a0*/ 	.word	0x00000010
        /*80a4*/ 	.word	0x00000018
        /*80a8*/ 	.short	0x010a
        /*80aa*/ 	.byte	0x3f
	.zero		1


	//   ....[15]....
        /*80ac*/ 	.word	0x00028f10
        /*80b0*/ 	.word	0x00000002
        /*80b4*/ 	.word	0x00000048
        /*80b8*/ 	.short	0x0101
        /*80ba*/ 	.byte	0x3f
	.zero		1


	//   ....[16]....
        /*80bc*/ 	.word	0x000296c0
        /*80c0*/ 	.word	0x00000003
        /*80c4*/ 	.word	0x00000000
        /*80c8*/ 	.short	0x010a
        /*80ca*/ 	.byte	0x3f
	.zero		1


	//   ....[17]....
        /*80cc*/ 	.word	0x00029750
        /*80d0*/ 	.word	0x00000003
        /*80d4*/ 	.word	0x00000000
        /*80d8*/ 	.short	0x010a
        /*80da*/ 	.byte	0x3f
	.zero		1


	//   ....[18]....
        /*80dc*/ 	.word	0x000297e0
        /*80e0*/ 	.word	0x00000003
        /*80e4*/ 	.word	0x00000000
        /*80e8*/ 	.short	0x010a
        /*80ea*/ 	.byte	0x3f
	.zero		1


	//   ....[19]....
        /*80ec*/ 	.word	0x00029850
        /*80f0*/ 	.word	0x00000003
        /*80f4*/ 	.word	0x00000000
        /*80f8*/ 	.short	0x010a
        /*80fa*/ 	.byte	0x3f
	.zero		1


	//   ....[20]....
        /*80fc*/ 	.word	0x000298c0
        /*8100*/ 	.word	0x00000002
        /*8104*/ 	.word	0x00000000
        /*8108*/ 	.short	0x010a
        /*810a*/ 	.byte	0x3f
	.zero		1


	//   ....[21]....
        /*810c*/ 	.word	0x000299a0
        /*8110*/ 	.word	0x00000010
        /*8114*/ 	.word	0x00000018
        /*8118*/ 	.short	0x010a
        /*811a*/ 	.byte	0x3f
	.zero		1


	//   ....[22]....
        /*811c*/ 	.word	0x00029a80
        /*8120*/ 	.word	0x00000003
        /*8124*/ 	.word	0x00000000
        /*8128*/ 	.short	0x010a
        /*812a*/ 	.byte	0x3f
	.zero		1


	//   ....[23]....
        /*812c*/ 	.word	0x00029ad0
        /*8130*/ 	.word	0x00000003
        /*8134*/ 	.word	0x00000000
        /*8138*/ 	.short	0x010a
        /*813a*/ 	.byte	0x3f
	.zero		1


	//----- nvinfo : EIATTR_NUM_MBARRIERS
	.align		4
.L_30:
        /*813c*/ 	.byte	0x03, 0x38
        /*813e*/ 	.short	0x0008


	//----- nvinfo : EIATTR_EXIT_INSTR_OFFSETS
	.align		4
        /*8140*/ 	.byte	0x04, 0x1c
        /*8142*/ 	.short	(.L_32 - .L_31)


	//   ....[0]....
.L_31:
        /*8144*/ 	.word	0x00000620


	//   ....[1]....
        /*8148*/ 	.word	0x00000f80


	//   ....[2]....
        /*814c*/ 	.word	0x00028210


	//   ....[3]....
        /*8150*/ 	.word	0x00028870


	//   ....[4]....
        /*8154*/ 	.word	0x00029830


	//----- nvinfo : EIATTR_MAX_THREADS
	.align		4
.L_32:
        /*8158*/ 	.byte	0x04, 0x05
        /*815a*/ 	.short	(.L_34 - .L_33)
.L_33:
        /*815c*/ 	.word	0x00000180
        /*8160*/ 	.word	0x00000001
        /*8164*/ 	.word	0x00000001


	//----- nvinfo : EIATTR_CRS_STACK_SIZE
	.align		4
.L_34:
        /*8168*/ 	.byte	0x04, 0x1e
        /*816a*/ 	.short	(.L_36 - .L_35)
.L_35:
        /*816c*/ 	.word	0x00000000


	//----- nvinfo : EIATTR_CBANK_PARAM_SIZE
	.align		4
.L_36:
        /*8170*/ 	.byte	0x03, 0x19
        /*8172*/ 	.short	0x0470


	//----- nvinfo : EIATTR_PARAM_CBANK
	.align		4
        /*8174*/ 	.byte	0x04, 0x0a
        /*8176*/ 	.short	(.L_38 - .L_37)
	.align		4
.L_37:
        /*8178*/ 	.word	index@(.nv.constant0._ZN7cutlass13device_kernelINS_4gemm6kernel13GemmUniversalIN4cute5tupleIJiiiiEEENS1_10collective13CollectiveMmaINS1_37MainloopSm90TmaGmmaWarpSpecializedFP8ILi3ENS5_IJNS4_1CILi1EEESB_SB_EEENS1_35KernelTmaWarpSpecializedCooperativeEEENS5_IJNSA_ILi256EEESF_NSA_ILi128EEEEEENS_12float_e5m2_tENS5_IJlSB_lEEESI_SJ_NS4_8TiledMMAINS4_8MMA_AtomIJNS4_4SM904GMMA31MMA_64x256x32_F32E5M2E5M2_SS_TNILNSN_7ScaleInE1ELSP_1EEEEEENS4_6LayoutINS5_IJNSA_ILi2EEESB_SB_EEENS5_IJSB_NSA_ILi0EEESV_EEEEENS5_IJNS4_10UnderscoreESY_SY_EEEEENS4_13SM90_TMA_LOADENS4_14ComposedLayoutINS4_7SwizzleILi3ELi4ELi3EEENS4_18smem_ptr_flag_bitsILi8EEENSS_INS5_IJNSA_ILi8EEESG_EEENS5_IJSG_SB_EEEEEEEvNS4_8identityES11_S1B_vS1C_EENS_8epilogue10collective6detail29Sm90TmaWarpSpecializedAdapterINS1F_15DefaultEpilogueISI_SJ_SJ_NS1E_6thread17LinearCombinationISI_Li1EffLNS1J_9ScaleType4KindE0ELNS_15FloatRoundStyleE2ESI_EENS1_15EpilogueDefaultEEEEEvvEEEEvNT_6ParamsE)
        /*817c*/ 	.short	0x0210
        /*817e*/ 	.short	0x0470


	//----- nvinfo : EIATTR_SW_WAR
	.align		4
.L_38:
        /*8180*/ 	.byte	0x04, 0x36
        /*8182*/ 	.short	(.L_40 - .L_39)
.L_39:
        /*8184*/ 	.word	0x00000008
.L_40:


//--------------------- .nv.callgraph             --------------------------
	.section	.nv.callgraph,"",@"SHT_CUDA_CALLGRAPH"
	.align	4
	.sectionentsize	8
	.align		4
        /*0000*/ 	.word	0x00000000
	.align		4
        /*0004*/ 	.word	0xffffffff
	.align		4
        /*0008*/ 	.word	0x00000000
	.align		4
        /*000c*/ 	.word	0xfffffffe
	.align		4
        /*0010*/ 	.word	0x00000000
	.align		4
        /*0014*/ 	.word	0xfffffffd
	.align		4
        /*0018*/ 	.word	0x00000000
	.align		4
        /*001c*/ 	.word	0xfffffffc


//--------------------- .nv.constant4             --------------------------
	.section	.nv.constant4,"a",@progbits
	.align	8
	.align		8
.nv.constant4:
        /*0000*/ 	.dword	_ZN40_INTERNAL_6c8b25a4_4_k_cu_9b57b494_296214cuda3std3__45__cpo5beginE
	.align		8
        /*0008*/ 	.dword	_ZN40_INTERNAL_6c8b25a4_4_k_cu_9b57b494_296214cuda3std3__45__cpo3endE
	.align		8
        /*0010*/ 	.dword	_ZN40_INTERNAL_6c8b25a4_4_k_cu_9b57b494_296214cuda3std3__45__cpo6cbeginE
	.align		8
        /*0018*/ 	.dword	_ZN40_INTERNAL_6c8b25a4_4_k_cu_9b57b494_296214cuda3std3__45__cpo4cendE
	.align		8
        /*0020*/ 	.dword	_ZN40_INTERNAL_6c8b25a4_4_k_cu_9b57b494_296214cuda3std3__442_GLOBAL__N__6c8b25a4_4_k_cu_9b57b494_296216ignoreE
	.align		8
        /*0028*/ 	.dword	_ZN40_INTERNAL_6c8b25a4_4_k_cu_9b57b494_296214cuda3std3__419piecewise_constructE
	.align		8
        /*0030*/ 	.dword	_ZN40_INTERNAL_6c8b25a4_4_k_cu_9b57b494_296214cuda3std3__48in_placeE
	.align		8
        /*0038*/ 	.dword	_ZN40_INTERNAL_6c8b25a4_4_k_cu_9b57b494_296214cuda3std6ranges3__45__cpo4swapE
	.align		8
        /*0040*/ 	.dword	_ZN40_INTERNAL_6c8b25a4_4_k_cu_9b57b494_296214cuda3std6ranges3__45__cpo9iter_moveE
	.align		8
        /*0048*/ 	.dword	_ZN40_INTERNAL_6c8b25a4_4_k_cu_9b57b494_296214cute7productE
	.align		8
        /*0050*/ 	.dword	_ZN40_INTERNAL_6c8b25a4_4_k_cu_9b57b494_296214cute1_E


//--------------------- .text._ZN7cutlass13device_kernelINS_4gemm6kernel13GemmUniversalIN4cute5tupleIJiiiiEEENS1_10collective13CollectiveMmaINS1_37MainloopSm90TmaGmmaWarpSpecializedFP8ILi3ENS5_IJNS4_1CILi1EEESB_SB_EEENS1_35KernelTmaWarpSpecializedCooperativeEEENS5_IJNSA_ILi256EEESF_NSA_ILi128EEEEEENS_12float_e5m2_tENS5_IJlSB_lEEESI_SJ_NS4_8TiledMMAINS4_8MMA_AtomIJNS4_4SM904GMMA31MMA_64x256x32_F32E5M2E5M2_SS_TNILNSN_7ScaleInE1ELSP_1EEEEEENS4_6LayoutINS5_IJNSA_ILi2EEESB_SB_EEENS5_IJSB_NSA_ILi0EEESV_EEEEENS5_IJNS4_10UnderscoreESY_SY_EEEEENS4_13SM90_TMA_LOADENS4_14ComposedLayoutINS4_7SwizzleILi3ELi4ELi3EEENS4_18smem_ptr_flag_bitsILi8EEENSS_INS5_IJNSA_ILi8EEESG_EEENS5_IJSG_SB_EEEEEEEvNS4_8identityES11_S1B_vS1C_EENS_8epilogue10collective6detail29Sm90TmaWarpSpecializedAdapterINS1F_15DefaultEpilogueISI_SJ_SJ_NS1E_6thread17LinearCombinationISI_Li1EffLNS1J_9ScaleType4KindE0ELNS_15FloatRoundStyleE2ESI_EENS1_15EpilogueDefaultEEEEEvvEEEEvNT_6ParamsE --------------------------
	.section	.text._ZN7cutlass13device_kernelINS_4gemm6kernel13GemmUniversalIN4cute5tupleIJiiiiEEENS1_10collective13CollectiveMmaINS1_37MainloopSm90TmaGmmaWarpSpecializedFP8ILi3ENS5_IJNS4_1CILi1EEESB_SB_EEENS1_35KernelTmaWarpSpecializedCooperativeEEENS5_IJNSA_ILi256EEESF_NSA_ILi128EEEEEENS_12float_e5m2_tENS5_IJlSB_lEEESI_SJ_NS4_8TiledMMAINS4_8MMA_AtomIJNS4_4SM904GMMA31MMA_64x256x32_F32E5M2E5M2_SS_TNILNSN_7ScaleInE1ELSP_1EEEEEENS4_6LayoutINS5_IJNSA_ILi2EEESB_SB_EEENS5_IJSB_NSA_ILi0EEESV_EEEEENS5_IJNS4_10UnderscoreESY_SY_EEEEENS4_13SM90_TMA_LOADENS4_14ComposedLayoutINS4_7SwizzleILi3ELi4ELi3EEENS4_18smem_ptr_flag_bitsILi8EEENSS_INS5_IJNSA_ILi8EEESG_EEENS5_IJSG_SB_EEEEEEEvNS4_8identityES11_S1B_vS1C_EENS_8epilogue10collective6detail29Sm90TmaWarpSpecializedAdapterINS1F_15DefaultEpilogueISI_SJ_SJ_NS1E_6thread17LinearCombinationISI_Li1EffLNS1J_9ScaleType4KindE0ELNS_15FloatRoundStyleE2ESI_EENS1_15EpilogueDefaultEEEEEvvEEEEvNT_6ParamsE,"ax",@progbits
	.align	128
.text._ZN7cutlass13device_kernelINS_4gemm6kernel13GemmUniversalIN4cute5tupleIJiiiiEEENS1_10collective13CollectiveMmaINS1_37MainloopSm90TmaGmmaWarpSpecializedFP8ILi3ENS5_IJNS4_1CILi1EEESB_SB_EEENS1_35KernelTmaWarpSpecializedCooperativeEEENS5_IJNSA_ILi256EEESF_NSA_ILi128EEEEEENS_12float_e5m2_tENS5_IJlSB_lEEESI_SJ_NS4_8TiledMMAINS4_8MMA_AtomIJNS4_4SM904GMMA31MMA_64x256x32_F32E5M2E5M2_SS_TNILNSN_7ScaleInE1ELSP_1EEEEEENS4_6LayoutINS5_IJNSA_ILi2EEESB_SB_EEENS5_IJSB_NSA_ILi0EEESV_EEEEENS5_IJNS4_10UnderscoreESY_SY_EEEEENS4_13SM90_TMA_LOADENS4_14ComposedLayoutINS4_7SwizzleILi3ELi4ELi3EEENS4_18smem_ptr_flag_bitsILi8EEENSS_INS5_IJNSA_ILi8EEESG_EEENS5_IJSG_SB_EEEEEEEvNS4_8identityES11_S1B_vS1C_EENS_8epilogue10collective6detail29Sm90TmaWarpSpecializedAdapterINS1F_15DefaultEpilogueISI_SJ_SJ_NS1E_6thread17LinearCombinationISI_Li1EffLNS1J_9ScaleType4KindE0ELNS_15FloatRoundStyleE2ESI_EENS1_15EpilogueDefaultEEEEEvvEEEEvNT_6ParamsE:
        .type           _ZN7cutlass13device_kernelINS_4gemm6kernel13GemmUniversalIN4cute5tupleIJiiiiEEENS1_10collective13CollectiveMmaINS1_37MainloopSm90TmaGmmaWarpSpecializedFP8ILi3ENS5_IJNS4_1CILi1EEESB_SB_EEENS1_35KernelTmaWarpSpecializedCooperativeEEENS5_IJNSA_ILi256EEESF_NSA_ILi128EEEEEENS_12float_e5m2_tENS5_IJlSB_lEEESI_SJ_NS4_8TiledMMAINS4_8MMA_AtomIJNS4_4SM904GMMA31MMA_64x256x32_F32E5M2E5M2_SS_TNILNSN_7ScaleInE1ELSP_1EEEEEENS4_6LayoutINS5_IJNSA_ILi2EEESB_SB_EEENS5_IJSB_NSA_ILi0EEESV_EEEEENS5_IJNS4_10UnderscoreESY_SY_EEEEENS4_13SM90_TMA_LOADENS4_14ComposedLayoutINS4_7SwizzleILi3ELi4ELi3EEENS4_18smem_ptr_flag_bitsILi8EEENSS_INS5_IJNSA_ILi8EEESG_EEENS5_IJSG_SB_EEEEEEEvNS4_8identityES11_S1B_vS1C_EENS_8epilogue10collective6detail29Sm90TmaWarpSpecializedAdapterINS1F_15DefaultEpilogueISI_SJ_SJ_NS1E_6thread17LinearCombinationISI_Li1EffLNS1J_9ScaleType4KindE0ELNS_15FloatRoundStyleE2ESI_EENS1_15EpilogueDefaultEEEEEvvEEEEvNT_6ParamsE,@function
        .size           _ZN7cutlass13device_kernelINS_4gemm6kernel13GemmUniversalIN4cute5tupleIJiiiiEEENS1_10collective13CollectiveMmaINS1_37MainloopSm90TmaGmmaWarpSpecializedFP8ILi3ENS5_IJNS4_1CILi1EEESB_SB_EEENS1_35KernelTmaWarpSpecializedCooperativeEEENS5_IJNSA_ILi256EEESF_NSA_ILi128EEEEEENS_12float_e5m2_tENS5_IJlSB_lEEESI_SJ_NS4_8TiledMMAINS4_8MMA_AtomIJNS4_4SM904GMMA31MMA_64x256x32_F32E5M2E5M2_SS_TNILNSN_7ScaleInE1ELSP_1EEEEEENS4_6LayoutINS5_IJNSA_ILi2EEESB_SB_EEENS5_IJSB_NSA_ILi0EEESV_EEEEENS5_IJNS4_10UnderscoreESY_SY_EEEEENS4_13SM90_TMA_LOADENS4_14ComposedLayoutINS4_7SwizzleILi3ELi4ELi3EEENS4_18smem_ptr_flag_bitsILi8EEENSS_INS5_IJNSA_ILi8EEESG_EEENS5_IJSG_SB_EEEEEEEvNS4_8identityES11_S1B_vS1C_EENS_8epilogue10collective6detail29Sm90TmaWarpSpecializedAdapterINS1F_15DefaultEpilogueISI_SJ_SJ_NS1E_6thread17LinearCombinationISI_Li1EffLNS1J_9ScaleType4KindE0ELNS_15FloatRoundStyleE2ESI_EENS1_15EpilogueDefaultEEEEEvvEEEEvNT_6ParamsE,(.L_x_583 - _ZN7cutlass13device_kernelINS_4gemm6kernel13GemmUniversalIN4cute5tupleIJiiiiEEENS1_10collective13CollectiveMmaINS1_37MainloopSm90TmaGmmaWarpSpecializedFP8ILi3ENS5_IJNS4_1CILi1EEESB_SB_EEENS1_35KernelTmaWarpSpecializedCooperativeEEENS5_IJNSA_ILi256EEESF_NSA_ILi128EEEEEENS_12float_e5m2_tENS5_IJlSB_lEEESI_SJ_NS4_8TiledMMAINS4_8MMA_AtomIJNS4_4SM904GMMA31MMA_64x256x32_F32E5M2E5M2_SS_TNILNSN_7ScaleInE1ELSP_1EEEEEENS4_6LayoutINS5_IJNSA_ILi2EEESB_SB_EEENS5_IJSB_NSA_ILi0EEESV_EEEEENS5_IJNS4_10UnderscoreESY_SY_EEEEENS4_13SM90_TMA_LOADENS4_14ComposedLayoutINS4_7SwizzleILi3ELi4ELi3EEENS4_18smem_ptr_flag_bitsILi8EEENSS_INS5_IJNSA_ILi8EEESG_EEENS5_IJSG_SB_EEEEEEEvNS4_8identityES11_S1B_vS1C_EENS_8epilogue10collective6detail29Sm90TmaWarpSpecializedAdapterINS1F_15DefaultEpilogueISI_SJ_SJ_NS1E_6thread17LinearCombinationISI_Li1EffLNS1J_9ScaleType4KindE0ELNS_15FloatRoundStyleE2ESI_EENS1_15EpilogueDefaultEEEEEvvEEEEvNT_6ParamsE)
        .other          _ZN7cutlass13device_kernelINS_4gemm6kernel13GemmUniversalIN4cute5tupleIJiiiiEEENS1_10collective13CollectiveMmaINS1_37MainloopSm90TmaGmmaWarpSpecializedFP8ILi3ENS5_IJNS4_1CILi1EEESB_SB_EEENS1_35KernelTmaWarpSpecializedCooperativeEEENS5_IJNSA_ILi256EEESF_NSA_ILi128EEEEEENS_12float_e5m2_tENS5_IJlSB_lEEESI_SJ_NS4_8TiledMMAINS4_8MMA_AtomIJNS4_4SM904GMMA31MMA_64x256x32_F32E5M2E5M2_SS_TNILNSN_7ScaleInE1ELSP_1EEEEEENS4_6LayoutINS5_IJNSA_ILi2EEESB_SB_EEENS5_IJSB_NSA_ILi0EEESV_EEEEENS5_IJNS4_10UnderscoreESY_SY_EEEEENS4_13SM90_TMA_LOADENS4_14ComposedLayoutINS4_7SwizzleILi3ELi4ELi3EEENS4_18smem_ptr_flag_bitsILi8EEENSS_INS5_IJNSA_ILi8EEESG_EEENS5_IJSG_SB_EEEEEEEvNS4_8identityES11_S1B_vS1C_EENS_8epilogue10collective6detail29Sm90TmaWarpSpecializedAdapterINS1F_15DefaultEpilogueISI_SJ_SJ_NS1E_6thread17LinearCombinationISI_Li1EffLNS1J_9ScaleType4KindE0ELNS_15FloatRoundStyleE2ESI_EENS1_15EpilogueDefaultEEEEEvvEEEEvNT_6ParamsE,@"STO_CUDA_ENTRY STV_DEFAULT"
_ZN7cutlass13device_kernelINS_4gemm6kernel13GemmUniversalIN4cute5tupleIJiiiiEEENS1_10collective13CollectiveMmaINS1_37MainloopSm90TmaGmmaWarpSpecializedFP8ILi3ENS5_IJNS4_1CILi1EEESB_SB_EEENS1_35KernelTmaWarpSpecializedCooperativeEEENS5_IJNSA_ILi256EEESF_NSA_ILi128EEEEEENS_12float_e5m2_tENS5_IJlSB_lEEESI_SJ_NS4_8TiledMMAINS4_8MMA_AtomIJNS4_4SM904GMMA31MMA_64x256x32_F32E5M2E5M2_SS_TNILNSN_7ScaleInE1ELSP_1EEEEEENS4_6LayoutINS5_IJNSA_ILi2EEESB_SB_EEENS5_IJSB_NSA_ILi0EEESV_EEEEENS5_IJNS4_10UnderscoreESY_SY_EEEEENS4_13SM90_TMA_LOADENS4_14ComposedLayoutINS4_7SwizzleILi3ELi4ELi3EEENS4_18smem_ptr_flag_bitsILi8EEENSS_INS5_IJNSA_ILi8EEESG_EEENS5_IJSG_SB_EEEEEEEvNS4_8identityES11_S1B_vS1C_EENS_8epilogue10collective6detail29Sm90TmaWarpSpecializedAdapterINS1F_15DefaultEpilogueISI_SJ_SJ_NS1E_6thread17LinearCombinationISI_Li1EffLNS1J_9ScaleType4KindE0ELNS_15FloatRoundStyleE2ESI_EENS1_15EpilogueDefaultEEEEEvvEEEEvNT_6ParamsE:
[----:B------:R-:W0:Y:S02]  /*0000*/  LDC R1, c[0x0][0x28] ;  /* 0x00000a00ff017b82 */ /* 0x000e240000000800 */
[----:B0-----:R-:W-:Y:S01]  /*0010*/  VIADD R1, R1, 0xfffff340 ;  /* 0xfffff34001017836 */ /* 0x001fe20000000000 */
[----:B------:R-:W0:Y:S01]  /*0020*/  S2R R2, SR_TID.X ;  /* 0x0000000000027919 */ /* 0x000e220000002100 */
[----:B------:R-:W-:Y:S01]  /*0030*/  ELECT P0, URZ, PT ;  /* 0x00000000003f782f */ /* 0x000fe20003800000 */
[----:B------:R-:W-:Y:S01]  /*0040*/  BSSY B0, `(.L_x_0) ;  /* 0x0000015000007945 */ /* 0x000fe20003800000 */
[--C-:B0-----:R-:W-:Y:S02]  /*0050*/  SHF.R.U32.HI R0, RZ, 0x5, R2.reuse ;  /* 0x00000005ff007819 */ /* 0x101fe40000011602 */
[----:B------:R-:W-:-:S03]  /*0060*/  SHF.R.U32.HI R2, RZ, 0x7, R2 ;  /* 0x00000007ff027819 */ /* 0x000fc60000011602 */
[----:B------:R-:W0:Y:S04]  /*0070*/  SHFL.IDX PT, R3, R0, RZ, 0x1f ;  /* 0x00001fff00037589 */ /* 0x000e2800000e0000 */
[----:B------:R-:W1:Y:S01]  /*0080*/  SHFL.IDX PT, R2, R2, RZ, 0x1f ;  /* 0x00001fff02027589 */ /* 0x000e6200000e0000 */
[----:B0-----:R-:W-:Y:S02]  /*0090*/  R2UR UR4, R3 ;  /* 0x00000000030472ca */ /* 0x001fe400000e0000 */
[----:B-1----:R-:W-:-:S11]  /*00a0*/  R2UR UR6, R2 ;  /* 0x00000000020672ca */ /* 0x002fd600000e0000 */
[----:B------:R-:W-:Y:S02]  /*00b0*/  USHF.R.S32.HI UR5, URZ, 0x1f, UR4 ;  /* 0x0000001f3f057899 */ /* 0x000fe40008011404 */
[----:B------:R-:W-:Y:S02]  /*00c0*/  ISETP.NE.OR P0, PT, RZ, UR4, !P0 ;  /* 0x00000004ff007c0c */ /* 0x000fe4000c705670 */
[----:B------:R-:W-:-:S04]  /*00d0*/  ULEA.HI UR5, UR5, UR4, URZ, 0x2 ;  /* 0x0000000405057291 */ /* 0x000fc8000f8f103f */
[----:B------:R-:W-:-:S04]  /*00e0*/  ULOP3.LUT UR5, UR5, 0xfffffffc, URZ, 0xc0, !UPT ;  /* 0xfffffffc05057892 */ /* 0x000fc8000f8ec03f */
[----:B------:R-:W-:-:S03]  /*00f0*/  UIADD3 UR8, UR4, -UR5, URZ ;  /* 0x8000000504087290 */ /* 0x000fc6000fffe03f */
[----:B------:R-:W-:Y:S09]  /*0100*/  @P0 BRA `(.L_x_1) ;  /* 0x0000000000200947 */ /* 0x000ff20003800000 */
[----:B------:R-:W-:Y:S02]  /*0110*/  ULDC.64 UR4, c[0x0][0x198] ;  /* 0x0000660000047ab9 */ /* 0x000fe40000000a00 */
[----:B------:R-:W-:Y:S02]  /*0120*/  UIADD3 UR10, UP0, UR4, 0xf0, URZ ;  /* 0x000000f0040a7890 */ /* 0x000fe4000ff1e03f */
[----:B------:R-:W-:Y:S02]  /*0130*/  UIADD3 UR4, UP1, UR4, 0x1f0, URZ ;  /* 0x000001f004047890 */ /* 0x000fe4000ff3e03f */
[----:B------:R-:W-:Y:S02]  /*0140*/  UIADD3.X UR11, URZ, UR5, URZ, UP0, !UPT ;  /* 0x000000053f0b7290 */ /* 0x000fe400087fe43f */
[----:B------:R-:W-:-:S07]  /*0150*/  UIADD3.X UR5, URZ, UR5, URZ, UP1, !UPT ;  /* 0x000000053f057290 */ /* 0x000fce0008ffe43f */
[----:B------:R0:W-:Y:S02]  /*0160*/  UTMACCTL.PF [UR10] ;  /* 0x000000000a0079b9 */ /* 0x0001e40008040000 */
[----:B------:R0:W-:Y:S02]  /*0170*/  UTMACCTL.PF [UR4] ;  /* 0x00000000040079b9 */ /* 0x0001e40008040000 */
[----:B0-----:R-:W-:Y:S01]  /*0180*/  NOP ;  /* 0x0000000000007918 */ /* 0x001fe20000000000 */
.L_x_1:
[----:B------:R-:W-:Y:S05]  /*0190*/  BSYNC B0 ;  /* 0x0000000000007941 */ /* 0x000fea0003800000 */
.L_x_0:
[----:B------:R-:W0:Y:S01]  /*01a0*/  SHFL.IDX PT, R2, R0, RZ, 0x1f ;  /* 0x00001fff00027589 */ /* 0x000e2200000e0000 */
[----:B------:R-:W-:Y:S01]  /*01b0*/  UISETP.NE.AND UP0, UPT, UR8, 0x3, UPT ;  /* 0x000000030800788c */ /* 0x000fe2000bf05270 */
[----:B------:R-:W-:Y:S01]  /*01c0*/  ISETP.NE.AND P1, PT, RZ, UR6, PT ;  /* 0x00000006ff007c0c */ /* 0x000fe2000bf25270 */
[----:B------:R-:W-:Y:S02]  /*01d0*/  UIADD3 UR10, UR6, -0x1, URZ ;  /* 0xffffffff060a7890 */ /* 0x000fe4000fffe03f */
[----:B------:R-:W-:Y:S02]  /*01e0*/  UISETP.EQ.OR UP0, UPT, UR8, URZ, !UP0 ;  /* 0x0000003f0800728c */ /* 0x000fe4000c702670 */
[----:B------:R-:W-:Y:S02]  /*01f0*/  UISETP.GE.U32.AND UP1, UPT, UR10, 0x2, UPT ;  /* 0x000000020a00788c */ /* 0x000fe4000bf26070 */
[----:B------:R-:W-:-:S04]  /*0200*/  UISETP.EQ.AND UP0, UPT, UR6, URZ, UP0 ;  /* 0x0000003f0600728c */ /* 0x000fc80008702270 */
[----:B------:R-:W-:-:S04]  /*0210*/  USEL UR13, URZ, 0x1, !UP0 ;  /* 0x000000013f0d7887 */ /* 0x000fc8000c000000 */
[----:B------:R-:W-:Y:S01]  /*0220*/  USEL UR13, UR13, 0x2, UP1 ;  /* 0x000000020d0d7887 */ /* 0x000fe20008800000 */
[----:B0-----:R-:W-:-:S13]  /*0230*/  ISETP.NE.AND P0, PT, R2, RZ, PT ;  /* 0x000000ff0200720c */ /* 0x001fda0003f05270 */
[----:B------:R-:W-:Y:S05]  /*0240*/  @P0 BRA `(.L_x_2) ;  /* 0x0000000000500947 */ /* 0x000fea0003800000 */
[----:B------:R-:W0:Y:S01]  /*0250*/  S2UR UR9, SR_CgaCtaId ;  /* 0x00000000000979c3 */ /* 0x000e220000008800 */
[----:B------:R-:W-:Y:S01]  /*0260*/  UMOV UR4, 0x400 ;  /* 0x0000040000047882 */ /* 0x000fe20000000000 */
[----:B------:R-:W-:Y:S01]  /*0270*/  UMOV UR5, 0x1 ;  /* 0x0000000100057882 */ /* 0x000fe20000000000 */
[----:B------:R-:W-:Y:S01]  /*0280*/  UMOV UR6, 0x100 ;  /* 0x0000010000067882 */ /* 0x000fe20000000000 */
[----:B------:R-:W-:Y:S01]  /*0290*/  ELECT P0, URZ, PT ;  /* 0x00000000003f782f */ /* 0x000fe20003800000 */
[----:B------:R-:W-:-:S04]  /*02a0*/  UIADD3 UR6, -UR6, 0x100000, URZ ;  /* 0x0010000006067890 */ /* 0x000fc8000fffe13f */
[----:B------:R-:W-:Y:S02]  /*02b0*/  USHF.L.U32 UR7, UR6, 0xb, URZ ;  /* 0x0000000b06077899 */ /* 0x000fe4000800063f */
[----:B------:R-:W-:Y:S02]  /*02c0*/  USHF.L.U32 UR6, UR6, 0x1, URZ ;  /* 0x0000000106067899 */ /* 0x000fe4000800063f */
[----:B0-----:R-:W-:Y:S02]  /*02d0*/  ULEA UR9, UR9, UR4, 0x18 ;  /* 0x0000000409097291 */ /* 0x001fe4000f8ec03f */
[----:B------:R-:W-:-:S04]  /*02e0*/  UIADD3 UR4, -UR5, 0x100000, URZ ;  /* 0x0010000005047890 */ /* 0x000fc8000fffe13f */
[----:B------:R-:W-:Y:S02]  /*02f0*/  USHF.L.U32 UR5, UR4, 0xb, URZ ;  /* 0x0000000b04057899 */ /* 0x000fe4000800063f */
[----:B------:R-:W-:Y:S01]  /*0300*/  USHF.L.U32 UR4, UR4, 0x1, URZ ;  /* 0x0000000104047899 */ /* 0x000fe2000800063f */
[----:B------:R-:W0:Y:S11]  /*0310*/  FENCE.VIEW.ASYNC.S ;  /* 0x00000000000073c6 */ /* 0x000e360000000000 */
[----:B0-----:R0:W1:Y:S01]  /*0320*/  SYNCS.EXCH.64 URZ, [UR9], UR4 ;  /* 0x00000004093f75b2 */ /* 0x0010620008000100 */
[----:B------:R0:W2:Y:S01]  /*0330*/  SYNCS.EXCH.64 URZ, [UR9+0x18], UR6 ;  /* 0x00001806093f75b2 */ /* 0x0000a20008000100 */
[----:B------:R0:W3:Y:S01]  /*0340*/  SYNCS.EXCH.64 URZ, [UR9+0x8], UR4 ;  /* 0x00000804093f75b2 */ /* 0x0000e20008000100 */
[----:B------:R0:W4:Y:S01]  /*0350*/  SYNCS.EXCH.64 URZ, [UR9+0x20], UR6 ;  /* 0x00002006093f75b2 */ /* 0x0001220008000100 */
[----:B------:R0:W0:Y:S01]  /*0360*/  SYNCS.EXCH.64 URZ, [UR9+0x10], UR4 ;  /* 0x00001004093f75b2 */ /* 0x0000220008000100 */
[----:B------:R0:W0:Y:S01]  /*0370*/  SYNCS.EXCH.64 URZ, [UR9+0x28], UR6 ;  /* 0x00002806093f75b2 */ /* 0x0000220008000100 */
[----:B------:R-:W-:Y:S01]  /*0380*/  NOP ;  /* 0x0000000000007918 */ /* 0x000fe20000000000 */
.L_x_2:
[----:B------:R-:W5:Y:S01]  /*0390*/  LDC R2, c[0x0][0x65c] ;  /* 0x00019700ff027b82 */ /* 0x000f620000000800 */
[----:B------:R-:W1:Y:S01]  /*03a0*/  SHFL.IDX PT, R0, R0, RZ, 0x1f ;  /* 0x00001fff00007589 */ /* 0x000e6200000e0000 */
[----:B------:R-:W-:Y:S01]  /*03b0*/  ELECT P0, URZ, PT ;  /* 0x00000000003f782f */ /* 0x000fe20003800000 */
[----:B------:R-:W-:Y:S01]  /*03c0*/  IMAD.MOV.U32 R3, RZ, RZ, RZ ;  /* 0x000000ffff037224 */ /* 0x000fe200078e00ff */
[----:B0-----:R-:W-:Y:S01]  /*03d0*/  UMOV UR4, 0x20 ;  /* 0x0000002000047882 */ /* 0x001fe20000000000 */
[----:B------:R-:W0:Y:S01]  /*03e0*/  S2R R11, SR_CTAID.Y ;  /* 0x00000000000b7919 */ /* 0x000e220000002600 */
[----:B------:R-:W-:Y:S01]  /*03f0*/  NOP ;  /* 0x0000000000007918 */ /* 0x000fe20000000000 */
[----:B------:R-:W-:Y:S01]  /*0400*/  NOP ;  /* 0x0000000000007918 */ /* 0x000fe20000000000 */
[----:B-----5:R-:W-:Y:S02]  /*0410*/  ISETP.NE.AND P4, PT, R2, 0x1, PT ;  /* 0x000000010200780c */ /* 0x020fe40003f85270 */
[----:B------:R-:W5:Y:S01]  /*0420*/  S2R R2, SR_CTAID.X ;  /* 0x0000000000027919 */ /* 0x000f620000002500 */
[----:B-1----:R-:W-:-:S10]  /*0430*/  ISETP.NE.OR P0, PT, R0, RZ, !P0 ;  /* 0x000000ff0000720c */ /* 0x002fd40004705670 */
[----:B------:R-:W5:Y:S01]  /*0440*/  @P4 LDC R7, c[0x0][0x10] ;  /* 0x00000400ff074b82 */ /* 0x000f620000000800 */
[----:B0-----:R-:W-:Y:S02]  /*0450*/  @P4 IMAD.MOV.U32 R4, RZ, RZ, R11 ;  /* 0x000000ffff044224 */ /* 0x001fe400078e000b */
[----:B------:R-:W-:Y:S01]  /*0460*/  VOTEU.ALL UP0, P0 ;  /* 0x00000000003f7886 */ /* 0x000fe20000000000 */
[----:B------:R-:W-:Y:S01]  /*0470*/  @P4 IMAD.MOV.U32 R5, RZ, RZ, RZ ;  /* 0x000000ffff054224 */ /* 0x000fe200078e00ff */
[----:B------:R-:W-:Y:S01]  /*0480*/  VOTEU.ALL UP1, P0 ;  /* 0x00000000003f7886 */ /* 0x000fe20000020000 */
[----:B------:R-:W-:Y:S02]  /*0490*/  @P4 IMAD.MOV.U32 R13, RZ, RZ, RZ ;  /* 0x000000ffff0d4224 */ /* 0x000fe400078e00ff */
[----:B------:R-:W0:Y:S01]  /*04a0*/  @!P4 LDC R9, c[0x0][0xc] ;  /* 0x00000300ff09cb82 */ /* 0x000e220000000800 */
[----:B------:R-:W-:Y:S01]  /*04b0*/  @!UP0 UMOV UR6, 0x400 ;  /* 0x0000040000068882 */ /* 0x000fe20000000000 */
[----:B------:R-:W-:-:S04]  /*04c0*/  @!UP0 UIADD3 UR4, -UR4, 0x100000, URZ ;  /* 0x0010000004048890 */ /* 0x000fc8000fffe13f */
[----:B------:R-:W-:Y:S02]  /*04d0*/  @!UP0 USHF.L.U32 UR5, UR4, 0xb, URZ ;  /* 0x0000000b04058899 */ /* 0x000fe4000800063f */
[----:B------:R-:W-:Y:S01]  /*04e0*/  @!UP0 USHF.L.U32 UR4, UR4, 0x1, URZ ;  /* 0x0000000104048899 */ /* 0x000fe2000800063f */
[----:B------:R-:W1:Y:S01]  /*04f0*/  @!UP0 S2UR UR7, SR_CgaCtaId ;  /* 0x00000000000789c3 */ /* 0x000e620000008800 */
[----:B-----5:R-:W-:-:S04]  /*0500*/  @P4 IMAD.WIDE.U32 R6, R2, R7, R4 ;  /* 0x0000000702064225 */ /* 0x020fc800078e0004 */
[----:B------:R-:W-:Y:S02]  /*0510*/  @P4 IMAD.MOV.U32 R10, RZ, RZ, R6 ;  /* 0x000000ffff0a4224 */ /* 0x000fe400078e0006 */
[----:B------:R-:W-:Y:S02]  /*0520*/  @P4 IMAD.IADD R14, R7, 0x1, R13 ;  /* 0x00000001070e4824 */ /* 0x000fe400078e020d */
[----:B0-----:R-:W-:-:S04]  /*0530*/  @!P4 IMAD.WIDE.U32 R4, R9, R11, R2 ;  /* 0x0000000b0904c225 */ /* 0x001fc800078e0002 */
[----:B------:R-:W-:Y:S02]  /*0540*/  @!P4 IMAD.MOV.U32 R10, RZ, RZ, R4 ;  /* 0x000000ffff0ac224 */ /* 0x000fe400078e0004 */
[----:B------:R-:W-:Y:S01]  /*0550*/  @!P4 IMAD.MOV.U32 R14, RZ, RZ, R5 ;  /* 0x000000ffff0ec224 */ /* 0x000fe200078e0005 */
[----:B-1----:R-:W-:Y:S02]  /*0560*/  @!UP0 ULEA UR6, UR7, UR6, 0x18 ;  /* 0x0000000607068291 */ /* 0x002fe4000f8ec03f */
[----:B------:R0:W-:Y:S01]  /*0570*/  STL [R1+0x454], R10 ;  /* 0x0004540a01007387 */ /* 0x0001e20000100800 */
[----:B------:R-:W-:-:S03]  /*0580*/  VOTEU.ALL UP0, P0 ;  /* 0x00000000003f7886 */ /* 0x000fc60000000000 */
[----:B------:R0:W-:Y:S04]  /*0590*/  STL [R1+0x450], R14 ;  /* 0x0004500e01007387 */ /* 0x0001e80000100800 */
[----:B------:R-:W1:Y:S02]  /*05a0*/  FENCE.VIEW.ASYNC.S ;  /* 0x00000000000073c6 */ /* 0x000e640000000000 */
[----:B-1----:R0:W2:Y:S01]  /*05b0*/  @!UP0 SYNCS.EXCH.64 URZ, [UR6+0x40], UR4 ;  /* 0x00004004063f85b2 */ /* 0x0020a20008000100 */
[----:B------:R0:W2:Y:S01]  /*05c0*/  @!UP1 SYNCS.EXCH.64 URZ, [UR6+0x48], UR4 ;  /* 0x00004804063f95b2 */ /* 0x0000a20008000100 */
[----:B------:R-:W-:Y:S01]  /*05d0*/  NOP ;  /* 0x0000000000007918 */ /* 0x000fe20000000000 */
[----:B--234-:R-:W-:Y:S06]  /*05e0*/  BAR.SYNC.DEFER_BLOCKING 0x0 ;  /* 0x0000000000007b1d */ /* 0x01cfec0000010000 */
[----:B0-----:R-:W-:Y:S05]  /*05f0*/  @!P1 BRA `(.L_x_3) ;  /* 0x0000027c00089947 */ /* 0x001fea0003800000 */
[----:B------:R-:W-:-:S06]  /*0600*/  UISETP.GT.U32.AND UP0, UPT, UR10, 0x1, UPT ;  /* 0x000000010a00788c */ /* 0x000fcc000bf04070 */
[----:B------:R-:W-:-:S13]  /*0610*/  PLOP3.LUT P0, PT, PT, PT, UP0, 0x80, 0x0 ;  /* 0x000000000000781c */ /* 0x000fda0003f0f008 */
[----:B------:R-:W-:Y:S05]  /*0620*/  @P0 EXIT ;  /* 0x000000000000094d */ /* 0x000fea0003800000 */
[----:B------:R-:W-:Y:S01]  /*0630*/  IMAD.MOV.U32 R5, RZ, RZ, -0x1 ;  /* 0xffffffffff057424 */ /* 0x000fe200078e00ff */
[----:B------:R-:W-:Y:S01]  /*0640*/  ULDC.64 UR4, c[0x0][0x650] ;  /* 0x0001940000047ab9 */ /* 0x000fe20000000a00 */
[----:B------:R-:W-:Y:S01]  /*0650*/  IMAD.MOV.U32 R4, RZ, RZ, -0x1 ;  /* 0xffffffffff047424 */ /* 0x000fe200078e00ff */
[----:B------:R-:W-:Y:S01]  /*0660*/  ISETP.GE.U32.AND P0, PT, R10, UR4, PT ;  /* 0x000000040a007c0c */ /* 0x000fe2000bf06070 */
[----:B------:R-:W-:Y:S01]  /*0670*/  UMOV UR9, 0xffffffff ;  /* 0xffffffff00097882 */ /* 0x000fe20000000000 */
[----:B------:R0:W-:Y:S01]  /*0680*/  STL [R1+0x45c], R5 ;  /* 0x00045c0501007387 */ /* 0x0001e20000100800 */
[----:B------:R-:W-:Y:S02]  /*0690*/  PRMT R0, RZ, 0x7610, R0 ;  /* 0x00007610ff007816 */ /* 0x000fe40000000000 */
[----:B------:R-:W-:Y:S01]  /*06a0*/  ISETP.GE.U32.AND.EX P0, PT, R14, UR5, PT, P0 ;  /* 0x000000050e007c0c */ /* 0x000fe2000bf06100 */
[----:B------:R0:W-:-:S12]  /*06b0*/  STL [R1+0x458], R4 ;  /* 0x0004580401007387 */ /* 0x0001d80000100800 */
[----:B0-----:R-:W-:Y:S05]  /*06c0*/  @P0 BRA `(.L_x_4) ;  /* 0x00000004006c0947 */ /* 0x001fea0003800000 */
[----:B------:R-:W-:Y:S01]  /*06d0*/  ULDC.64 UR14, c[0x0][0x628] ;  /* 0x00018a00000e7ab9 */ /* 0x000fe20000000a00 */
[----:B------:R-:W0:Y:S01]  /*06e0*/  LDC.64 R12, c[0x0][0x620] ;  /* 0x00018800ff0c7b82 */ /* 0x000e220000000a00 */
[----:B------:R-:W-:Y:S01]  /*06f0*/  ISETP.NE.U32.AND P0, PT, RZ, UR14, PT ;  /* 0x0000000eff007c0c */ /* 0x000fe2000bf05070 */
[----:B------:R-:W-:Y:S01]  /*0700*/  ULDC UR11, c[0x0][0x630] ;  /* 0x00018c00000b7ab9 */ /* 0x000fe20000000800 */
[----:B------:R-:W-:Y:S02]  /*0710*/  R2UR UR4, R10 ;  /* 0x000000000a0472ca */ /* 0x000fe400000e0000 */
[----:B------:R-:W-:Y:S02]  /*0720*/  ISETP.NE.AND.EX P0, PT, RZ, UR15, PT, P0 ;  /* 0x0000000fff007c0c */ /* 0x000fe4000bf05300 */
[----:B------:R-:W-:-:S11]  /*0730*/  R2UR UR5, R14 ;  /* 0x000000000e0572ca */ /* 0x000fd600000e0000 */
[----:B------:R-:W-:Y:S05]  /*0740*/  @!P0 BRA `(.L_x_5) ;  /* 0x0000000000308947 */ /* 0x000fea0003800000 */
[----:B------:R-:W-:Y:S01]  /*0750*/  R2UR UR4, R10 ;  /* 0x000000000a0472ca */ /* 0x000fe200000e0000 */
[----:B------:R-:W-:Y:S01]  /*0760*/  ULDC UR8, c[0x0][0x634] ;  /* 0x00018d0000087ab9 */ /* 0x000fe20000000800 */
[----:B------:R-:W-:-:S11]  /*0770*/  R2UR UR10, R14 ;  /* 0x000000000e0a72ca */ /* 0x000fd600000e0000 */
[----:B------:R-:W-:-:S04]  /*0780*/  UIADD3 UR8, UP0, UR4, UR8, URZ ;  /* 0x0000000804087290 */ /* 0x000fc8000ff1e03f */
[----:B------:R-:W-:-:S04]  /*0790*/  UIADD3.X UR10, URZ, UR10, URZ, UP0, !UPT ;  /* 0x0000000a3f0a7290 */ /* 0x000fc800087fe43f */
[----:B------:R-:W-:-:S04]  /*07a0*/  UIMAD.WIDE.U32 UR4, UR10, UR14, URZ ;  /* 0x0000000e0a0472a5 */ /* 0x000fc8000f8e003f */
[----:B------:R-:W-:Y:S02]  /*07b0*/  UIMAD.WIDE.U32 UR6, UP0, UR8, UR15, UR4 ;  /* 0x0000000f080672a5 */ /* 0x000fe4000f800004 */
[----:B------:R-:W-:Y:S02]  /*07c0*/  UIMAD.WIDE.U32 UR4, UR8, UR14, URZ ;  /* 0x0000000e080472a5 */ /* 0x000fe4000f8e003f */
[----:B------:R-:W-:Y:S02]  /*07d0*/  UIADD3.X UR9, URZ, URZ, URZ, UP0, !UPT ;  /* 0x0000003f3f097290 */ /* 0x000fe400087fe43f */
[----:B------:R-:W-:Y:S01]  /*07e0*/  UIADD3 URZ, UP0, UR5, UR6, URZ ;  /* 0x00000006053f7290 */ /* 0x000fe2000ff1e03f */
[----:B------:R-:W-:-:S03]  /*07f0*/  UMOV UR8, UR7 ;  /* 0x0000000700087c82 */ /* 0x000fc60008000000 */
[----:B------:R-:W-:-:S12]  /*0800*/  UIMAD.WIDE.U32.X UR4, UR10, UR15, UR8, UP0 ;  /* 0x0000000f0a0472a5 */ /* 0x000fd800080e0408 */
.L_x_5:
[----:B------:R-:W-:Y:S01]  /*0810*/  USHF.R.U64 UR9, UR4, UR11, UR5 ;  /* 0x0000000b04097299 */ /* 0x000fe20008001205 */
[----:B------:R-:W1:Y:S01]  /*0820*/  LDC R8, c[0x0][0x618] ;  /* 0x00018600ff087b82 */ /* 0x000e620000000800 */
[----:B------:R-:W-:Y:S01]  /*0830*/  USHF.R.U32.HI UR4, URZ, UR11, UR5 ;  /* 0x0000000b3f047299 */ /* 0x000fe20008011605 */
[----:B------:R-:W-:Y:S01]  /*0840*/  I2FP.F32.U32 R0, R2 ;  /* 0x0000000200007245 */ /* 0x000fe20000201000 */
[----:B------:R-:W-:Y:S01]  /*0850*/  IMAD.MOV.U32 R4, RZ, RZ, R10 ;  /* 0x000000ffff047224 */ /* 0x000fe200078e000a */
[----:B------:R-:W-:Y:S01]  /*0860*/  ULDC UR5, c[0x0][0x150] ;  /* 0x0000540000057ab9 */ /* 0x000fe20000000800 */
[----:B------:R-:W-:Y:S01]  /*0870*/  IADD3 R7, P0, RZ, -UR9, RZ ;  /* 0x80000009ff077c10 */ /* 0x000fe2000ff1e0ff */
[----:B------:R-:W-:Y:S02]  /*0880*/  IMAD.MOV.U32 R5, RZ, RZ, R14 ;  /* 0x000000ffff057224 */ /* 0x000fe400078e000e */
[----:B------:R-:W-:Y:S01]  /*0890*/  FMUL R0, R0, UR5 ;  /* 0x0000000500007c20 */ /* 0x000fe20008400000 */
[----:B------:R-:W2:Y:S01]  /*08a0*/  LDC.64 R20, c[0x0][0x640] ;  /* 0x00019000ff147b82 */ /* 0x000ea20000000a00 */
[----:B------:R-:W-:Y:S01]  /*08b0*/  IMAD.X R9, RZ, RZ, ~UR4, P0 ;  /* 0x80000004ff097e24 */ /* 0x000fe200080e06ff */
[----:B------:R-:W-:Y:S01]  /*08c0*/  ULDC UR4, c[0x0][0x154] ;  /* 0x0000550000047ab9 */ /* 0x000fe20000000800 */
[----:B0-----:R-:W-:-:S02]  /*08d0*/  IMAD.WIDE.U32 R4, R7, R12, R4 ;  /* 0x0000000c07047225 */ /* 0x001fc400078e0004 */
[----:B------:R-:W0:Y:S03]  /*08e0*/  F2I.U32.TRUNC.NTZ R0, R0 ;  /* 0x0000000000007305 */ /* 0x000e26000020f000 */
[----:B------:R-:W3:Y:S01]  /*08f0*/  LDC R3, c[0x0][0x144] ;  /* 0x00005100ff037b82 */ /* 0x000ee20000000800 */
[----:B------:R-:W-:-:S04]  /*0900*/  IMAD R6, R9, R12, RZ ;  /* 0x0000000c09067224 */ /* 0x000fc800078e02ff */
[----:B------:R-:W-:-:S03]  /*0910*/  IMAD R7, R7, R13, R6 ;  /* 0x0000000d07077224 */ /* 0x000fc600078e0206 */
[----:B------:R-:W4:Y:S01]  /*0920*/  LDC R10, c[0x0][0x608] ;  /* 0x00018200ff0a7b82 */ /* 0x000f220000000800 */
[----:B------:R-:W-:Y:S02]  /*0930*/  IMAD.IADD R5, R5, 0x1, R7 ;  /* 0x0000000105057824 */ /* 0x000fe400078e0207 */
[----:B------:R-:W-:Y:S02]  /*0940*/  IMAD.MOV.U32 R7, RZ, RZ, -0x1 ;  /* 0xffffffffff077424 */ /* 0x000fe400078e00ff */
[----:B0-----:R-:W-:Y:S01]  /*0950*/  IMAD.MOV R6, RZ, RZ, -R0 ;  /* 0x000000ffff067224 */ /* 0x001fe200078e0a00 */
[----:B-1----:R-:W-:Y:S02]  /*0960*/  SHF.R.U64 R14, R4, R8, R5 ;  /* 0x00000008040e7219 */ /* 0x002fe40000001205 */
[----:B------:R-:W0:Y:S01]  /*0970*/  LDC R18, c[0x0][0x658] ;  /* 0x00019600ff127b82 */ /* 0x000e220000000800 */
[----:B------:R-:W-:Y:S02]  /*0980*/  I2FP.F32.U32 R4, R11 ;  /* 0x0000000b00047245 */ /* 0x000fe40000201000 */
[----:B--2---:R-:W-:-:S02]  /*0990*/  ISETP.NE.U32.AND P0, PT, R20, RZ, PT ;  /* 0x000000ff1400720c */ /* 0x004fc40003f05070 */
[----:B------:R-:W-:Y:S01]  /*09a0*/  SHF.R.U32.HI R5, RZ, R8, R5 ;  /* 0x00000008ff057219 */ /* 0x000fe20000011605 */
[----:B------:R-:W-:Y:S01]  /*09b0*/  FMUL R4, R4, UR4 ;  /* 0x0000000404047c20 */ /* 0x000fe20008400000 */
[----:B------:R-:W-:Y:S01]  /*09c0*/  ISETP.NE.AND.EX P0, PT, R21, RZ, PT, P0 ;  /* 0x000000ff1500720c */ /* 0x000fe20003f05300 */
[----:B------:R-:W1:Y:S01]  /*09d0*/  LDC R12, c[0x0][0x148] ;  /* 0x00005200ff0c7b82 */ /* 0x000e620000000800 */
[----:B---3--:R-:W-:-:S07]  /*09e0*/  IMAD R0, R3, R6, R2 ;  /* 0x0000000603007224 */ /* 0x008fce00078e0202 */
[----:B------:R-:W2:Y:S01]  /*09f0*/  LDC R16, c[0x0][0x600] ;  /* 0x00018000ff107b82 */ /* 0x000ea20000000800 */
[-CC-:B----4-:R-:W-:Y:S02]  /*0a00*/  SHF.R.U64 R22, R14, R10.reuse, R5.reuse ;  /* 0x0000000a0e167219 */ /* 0x190fe40000001205 */
[----:B------:R-:W-:Y:S01]  /*0a10*/  SHF.R.U32.HI R3, RZ, R10, R5 ;  /* 0x0000000aff037219 */ /* 0x000fe20000011605 */
[----:B------:R-:W-:Y:S01]  /*0a20*/  IMAD.MOV.U32 R5, RZ, RZ, 0x1 ;  /* 0x00000001ff057424 */ /* 0x000fe200078e00ff */
[----:B------:R3:W4:Y:S03]  /*0a30*/  F2I.U32.TRUNC.NTZ R10, R4 ;  /* 0x00000004000a7305 */ /* 0x000726000020f000 */
[----:B------:R-:W1:Y:S01]  /*0a40*/  LDC R15, c[0x0][0x648] ;  /* 0x00019200ff0f7b82 */ /* 0x000e620000000800 */
[-C--:B0-----:R-:W-:Y:S02]  /*0a50*/  SHF.L.U32 R2, R7, R18.reuse, RZ ;  /* 0x0000001207027219 */ /* 0x081fe400000006ff */
[----:B------:R-:W-:-:S02]  /*0a60*/  SHF.R.U64 R24, R22, R18, R3 ;  /* 0x0000001216187219 */ /* 0x000fc40000001203 */
[----:B------:R-:W-:Y:S02]  /*0a70*/  LOP3.LUT R9, RZ, R2, RZ, 0x33, !PT ;  /* 0x00000002ff097212 */ /* 0x000fe400078e33ff */
[-C--:B------:R-:W-:Y:S01]  /*0a80*/  SHF.R.U32.HI R3, RZ, R18.reuse, R3 ;  /* 0x00000012ff037219 */ /* 0x080fe20000011603 */
[----:B------:R-:W0:Y:S01]  /*0a90*/  LDC R17, c[0x0][0x638] ;  /* 0x00018e00ff117b82 */ /* 0x000e220000000800 */
[----:B------:R-:W-:Y:S01]  /*0aa0*/  SHF.L.U32 R8, R5, R18, RZ ;  /* 0x0000001205087219 */ /* 0x000fe200000006ff */
[----:B------:R-:W-:-:S06]  /*0ab0*/  IMAD.MOV.U32 R2, RZ, RZ, R24 ;  /* 0x000000ffff027224 */ /* 0x000fcc00078e0018 */
[----:B------:R-:W0:Y:S01]  /*0ac0*/  LDC R19, c[0x0][0x610] ;  /* 0x00018400ff137b82 */ /* 0x000e220000000800 */
[----:B---34-:R-:W-:Y:S05]  /*0ad0*/  @!P0 BRA `(.L_x_6) ;  /* 0x0000000000288947 */ /* 0x018fea0003800000 */
[----:B------:R-:W3:Y:S02]  /*0ae0*/  LDC R7, c[0x0][0x64c] ;  /* 0x00019300ff077b82 */ /* 0x000ee40000000800 */
[----:B---3--:R-:W-:-:S05]  /*0af0*/  IADD3 R7, P0, R24, R7, RZ ;  /* 0x0000000718077210 */ /* 0x008fca0007f1e0ff */
[----:B------:R-:W-:-:S04]  /*0b00*/  IMAD.X R13, RZ, RZ, R3, P0 ;  /* 0x000000ffff0d7224 */ /* 0x000fc800000e0603 */
[----:B------:R-:W-:-:S04]  /*0b10*/  IMAD.WIDE.U32 R2, R13, R20, RZ ;  /* 0x000000140d027225 */ /* 0x000fc800078e00ff */
[----:B------:R-:W-:-:S04]  /*0b20*/  IMAD.WIDE.U32 R4, P0, R7, R21, R2 ;  /* 0x0000001507047225 */ /* 0x000fc80007800002 */
[----:B------:R-:W-:-:S04]  /*0b30*/  IMAD.WIDE.U32 R2, R7, R20, RZ ;  /* 0x0000001407027225 */ /* 0x000fc800078e00ff */
[----:B------:R-:W-:Y:S01]  /*0b40*/  IMAD.X R7, RZ, RZ, RZ, P0 ;  /* 0x000000ffff077224 */ /* 0x000fe200000e06ff */
[----:B------:R-:W-:Y:S01]  /*0b50*/  IADD3 RZ, P0, R3, R4, RZ ;  /* 0x0000000403ff7210 */ /* 0x000fe20007f1e0ff */
[----:B------:R-:W-:-:S04]  /*0b60*/  IMAD.MOV.U32 R6, RZ, RZ, R5 ;  /* 0x000000ffff067224 */ /* 0x000fc800078e0005 */
[----:B------:R-:W-:-:S08]  /*0b70*/  IMAD.WIDE.U32.X R2, R13, R21, R6, P0 ;  /* 0x000000150d027225 */ /* 0x000fd000000e0406 */
.L_x_6:
[----:B-1----:R-:W-:Y:S01]  /*0b80*/  SHF.R.U64 R2, R2, R15, R3 ;  /* 0x0000000f02027219 */ /* 0x002fe20000001203 */
[----:B--2---:R-:W-:Y:S01]  /*0b90*/  VIADD R3, R16, 0xffffffff ;  /* 0xffffffff10037836 */ /* 0x004fe20000000000 */
[----:B------:R-:W-:Y:S01]  /*0ba0*/  LOP3.LUT R9, R22, R9, RZ, 0xc0, !PT ;  /* 0x0000000916097212 */ /* 0x000fe200078ec0ff */
[----:B------:R-:W-:Y:S02]  /*0bb0*/  IMAD.MOV R10, RZ, RZ, -R10 ;  /* 0x000000ffff0a7224 */ /* 0x000fe400078e0a0a */
[----:B------:R-:W-:Y:S01]  /*0bc0*/  IMAD.MOV R4, RZ, RZ, -R2 ;  /* 0x000000ffff047224 */ /* 0x000fe200078e0a02 */
[----:B------:R-:W-:Y:S01]  /*0bd0*/  LOP3.LUT R14, R14, R3, RZ, 0xc0, !PT ;  /* 0x000000030e0e7212 */ /* 0x000fe200078ec0ff */
[----:B------:R-:W-:Y:S02]  /*0be0*/  @P4 IMAD R0, R12, R10, R11 ;  /* 0x0000000a0c004224 */ /* 0x000fe400078e020b */
[----:B------:R-:W-:Y:S02]  /*0bf0*/  IMAD R9, R8, R2, R9 ;  /* 0x0000000208097224 */ /* 0x000fe400078e0209 */
[----:B0-----:R-:W-:-:S02]  /*0c00*/  IMAD R3, R4, R17, R24 ;  /* 0x0000001104037224 */ /* 0x001fc400078e0218 */
[----:B------:R-:W-:Y:S02]  /*0c10*/  IMAD R2, R9, R19, R0 ;  /* 0x0000001309027224 */ /* 0x000fe400078e0200 */
[----:B------:R-:W-:Y:S02]  /*0c20*/  IMAD R3, R3, R16, R14 ;  /* 0x0000001003037224 */ /* 0x000fe400078e020e */
[----:B------:R-:W-:-:S03]  /*0c30*/  IMAD.MOV.U32 R0, RZ, RZ, 0x1 ;  /* 0x00000001ff007424 */ /* 0x000fc600078e00ff */
[----:B------:R-:W-:Y:S02]  /*0c40*/  SEL R4, R3, R2, !P4 ;  /* 0x0000000203047207 */ /* 0x000fe40006000000 */
[----:B------:R-:W-:-:S03]  /*0c50*/  SEL R2, R2, R3, !P4 ;  /* 0x0000000302027207 */ /* 0x000fc60006000000 */
[----:B------:R0:W-:Y:S04]  /*0c60*/  STL [R1+0x458], R4 ;  /* 0x0004580401007387 */ /* 0x0001e80000100800 */
[----:B------:R0:W-:Y:S02]  /*0c70*/  STL [R1+0x45c], R2 ;  /* 0x00045c0201007387 */ /* 0x0001e40000100800 */
.L_x_4:
[----:B------:R-:W-:-:S08]  /*0c80*/  NOP ;  /* 0x0000000000007918 */ /* 0x000fd00000000000 */
[----:B------:R-:W1:Y:S02]  /*0c90*/  USETMAXREG.TRY_ALLOC.CTAPOOL UP0, 0xf0 ;  /* 0x000000f0000079c8 */ /* 0x000e640008000600 */
[----:B-1----:R-:W-:-:S13]  /*0ca0*/  PLOP3.LUT P0, PT, PT, PT, UP0, 0x80, 0x0 ;  /* 0x000000000000781c */ /* 0x002fda0003f0f008 */
[----:B------:R-:W-:Y:S05]  /*0cb0*/  @!P0 BRA `(.L_x_4) ;  /* 0xfffffffc00f08947 */ /* 0x000fea000383ffff */
[----:B------:R-:W-:Y:S01]  /*0cc0*/  ULDC.64 UR4, c[0x0][0x598] ;  /* 0x0001660000047ab9 */ /* 0x000fe20000000a00 */
[----:B------:R-:W-:Y:S01]  /*0cd0*/  ULDC.64 UR14, c[0x0][0x208] ;  /* 0x00008200000e7ab9 */ /* 0x000fe20000000a00 */
[----:B------:R-:W-:-:S04]  /*0ce0*/  ISETP.NE.U32.AND P0, PT, RZ, UR4, PT ;  /* 0x00000004ff007c0c */ /* 0x000fc8000bf05070 */
[----:B------:R-:W-:-:S13]  /*0cf0*/  ISETP.NE.AND.EX P0, PT, RZ, UR5, PT, P0 ;  /* 0x00000005ff007c0c */ /* 0x000fda000bf05300 */
[----:B------:R-:W-:Y:S05]  /*0d00*/  @!P0 BRA `(.L_x_7) ;  /* 0x0000000000208947 */ /* 0x000fea0003800000 */
[----:B0-----:R-:W0:Y:S02]  /*0d10*/  LDC.64 R2, c[0x0][0x598] ;  /* 0x00016600ff027b82 */ /* 0x001e240000000a00 */
[----:B0-----:R-:W2:Y:S02]  /*0d20*/  LDG.E.64 R2, desc[UR14][R2.64] ;  /* 0x0000000e02027981 */ /* 0x001ea4000c1e1b00 */
[----:B--2---:R-:W-:-:S04]  /*0d30*/  ISETP.NE.U32.AND P0, PT, R2, RZ, PT ;  /* 0x000000ff0200720c */ /* 0x004fc80003f05070 */
[----:B------:R-:W-:-:S13]  /*0d40*/  ISETP.NE.AND.EX P0, PT, R3, RZ, PT, P0 ;  /* 0x000000ff0300720c */ /* 0x000fda0003f05300 */
[----:B------:R-:W-:Y:S05]  /*0d50*/  @!P0 BRA `(.L_x_7) ;  /* 0x00000000000c8947 */ /* 0x000fea0003800000 */
[----:B------:R-:W2:Y:S02]  /*0d60*/  LD.E R2, desc[UR14][R2.64] ;  /* 0x0000000e02027980 */ /* 0x000ea4000c101900 */
[----:B--2---:R-:W-:Y:S01]  /*0d70*/  R2UR UR20, R2 ;  /* 0x00000000021472ca */ /* 0x004fe200000e0000 */
[----:B------:R-:W-:-:S14]  /*0d80*/  BRA `(.L_x_8) ;  /* 0x0000000000247947 */ /* 0x000fdc0003800000 */
.L_x_7:
[----:B------:R-:W-:Y:S02]  /*0d90*/  ULDC.64 UR4, c[0x0][0x588] ;  /* 0x0001620000047ab9 */ /* 0x000fe40000000a00 */
[----:B------:R-:W-:-:S04]  /*0da0*/  ISETP.NE.U32.AND P0, PT, RZ, UR4, PT ;  /* 0x00000004ff007c0c */ /* 0x000fc8000bf05070 */
[----:B------:R-:W-:-:S13]  /*0db0*/  ISETP.NE.AND.EX P0, PT, RZ, UR5, PT, P0 ;  /* 0x00000005ff007c0c */ /* 0x000fda000bf05300 */
[----:B------:R-:W-:Y:S05]  /*0dc0*/  @!P0 BRA `(.L_x_9) ;  /* 0x0000000000108947 */ /* 0x000fea0003800000 */
[----:B0-----:R-:W0:Y:S02]  /*0dd0*/  LDC.64 R2, c[0x0][0x588] ;  /* 0x00016200ff027b82 */ /* 0x001e240000000a00 */
[----:B0-----:R-:W2:Y:S02]  /*0de0*/  LDG.E R2, desc[UR14][R2.64] ;  /* 0x0000000e02027981 */ /* 0x001ea4000c1e1900 */
[----:B--2---:R-:W-:Y:S01]  /*0df0*/  R2UR UR20, R2 ;  /* 0x00000000021472ca */ /* 0x004fe200000e0000 */
[----:B------:R-:W-:-:S14]  /*0e00*/  BRA `(.L_x_8) ;  /* 0x0000000000047947 */ /* 0x000fdc0003800000 */
.L_x_9:
[----:B------:R-:W-:-:S05]  /*0e10*/  ULDC UR20, c[0x0][0x580] ;  /* 0x0001600000147ab9 */ /* 0x000fca0000000800 */
.L_x_8:
[----:B------:R-:W-:Y:S02]  /*0e20*/  ULDC.64 UR4, c[0x0][0x5a0] ;  /* 0x0001680000047ab9 */ /* 0x000fe40000000a00 */
        /* <DEDUP_REMOVED lines=11> */
.L_x_10:
        /* <DEDUP_REMOVED lines=8> */
.L_x_12:
[----:B------:R-:W-:-:S05]  /*0f60*/  ULDC UR21, c[0x0][0x584] ;  /* 0x0001610000157ab9 */ /* 0x000fca0000000800 */
.L_x_11:
[----:B------:R-:W-:-:S13]  /*0f70*/  LOP3.LUT P0, RZ, R0, 0xff, RZ, 0xc0, !PT ;  /* 0x000000ff00ff7812 */ /* 0x000fda000780c0ff */
[----:B------:R-:W-:Y:S05]  /*0f80*/  @!P0 EXIT ;  /* 0x000000000000894d */ /* 0x000fea0003800000 */
[----:B------:R-:W-:Y:S01]  /*0f90*/  ULDC UR4, c[0x0][0x28c] ;  /* 0x0000a30000047ab9 */ /* 0x000fe20000000800 */
[----:B------:R-:W-:Y:S02]  /*0fa0*/  ULOP3.LUT UR22, UR13, 0x1, URZ, 0xfc, !UPT ;  /* 0x000000010d167892 */ /* 0x000fe4000f8efc3f */
[----:B------:R-:W-:-:S04]  /*0fb0*/  UIADD3 UR4, UR4, 0x7f, URZ ;  /* 0x0000007f04047890 */ /* 0x000fc8000fffe03f */
[----:B------:R-:W-:-:S04]  /*0fc0*/  USHF.R.S32.HI UR5, URZ, 0x1f, UR4 ;  /* 0x0000001f3f057899 */ /* 0x000fc80008011404 */
[----:B------:R-:W-:-:S03]  /*0fd0*/  ULEA.HI UR5, UR5, UR4, URZ, 0x7 ;  /* 0x0000000405057291 */ /* 0x000fc6000f8f383f */
[----:B------:R-:W-:Y:S01]  /*0fe0*/  UMOV UR4, URZ ;  /* 0x0000003f00047c82 */ /* 0x000fe20008000000 */
[----:B------:R-:W-:-:S03]  /*0ff0*/  USHF.R.S32.HI UR10, URZ, 0x7, UR5 ;  /* 0x000000073f0a7899 */ /* 0x000fc60008011405 */
[----:B------:R-:W-:-:S09]  /*1000*/  UMOV UR5, URZ ;  /* 0x0000003f00057c82 */ /* 0x000fd20008000000 */
.L_x_549:
[----:B------:R-:W-:Y:S01]  /*1010*/  STL [R1+0x44c], RZ ;  /* 0x00044cff01007387 */ /* 0x000fe20000100800 */
[----:B-1----:R-:W1:Y:S01]  /*1020*/  S2UR UR18, SR_CgaCtaId ;  /* 0x00000000001279c3 */ /* 0x002e620000008800 */
[----:B------:R-:W-:Y:S01]  /*1030*/  UMOV UR17, 0x400 ;  /* 0x0000040000117882 */ /* 0x000fe20000000000 */
[----:B------:R-:W-:Y:S01]  /*1040*/  UMOV UR6, URZ ;  /* 0x0000003f00067c82 */ /* 0x000fe20008000000 */
[----:B------:R-:W-:Y:S01]  /*1050*/  STL [R1+0x448], RZ ;  /* 0x000448ff01007387 */ /* 0x000fe20000100800 */
[----:B------:R-:W-:Y:S01]  /*1060*/  UMOV UR7, URZ ;  /* 0x0000003f00077c82 */ /* 0x000fe20008000000 */
[----:B------:R-:W-:Y:S01]  /*1070*/  UMOV UR8, URZ ;  /* 0x0000003f00087c82 */ /* 0x000fe20008000000 */
[----:B------:R-:W-:Y:S01]  /*1080*/  UMOV UR23, UR5 ;  /* 0x0000000500177c82 */ /* 0x000fe20008000000 */
[----:B------:R-:W-:Y:S01]  /*1090*/  STL [R1+0x444], RZ ;  /* 0x000444ff01007387 */ /* 0x000fe20000100800 */
[----:B0-----:R-:W0:Y:S01]  /*10a0*/  LDC R2, c[0x0][0x28c] ;  /* 0x0000a300ff027b82 */ /* 0x001e220000000800 */
[----:B------:R-:W-:Y:S01]  /*10b0*/  UMOV UR24, UR4 ;  /* 0x0000000400187c82 */ /* 0x000fe20008000000 */
[----:B------:R-:W-:Y:S01]  /*10c0*/  CS2R R236, SRZ ;  /* 0x0000000000ec7805 */ /* 0x000fe2000001ff00 */
[----:B------:R-:W-:Y:S01]  /*10d0*/  STL [R1+0x440], RZ ;  /* 0x000440ff01007387 */ /* 0x000fe20000100800 */
[----:B------:R-:W-:-:S02]  /*10e0*/  CS2R R234, SRZ ;  /* 0x0000000000ea7805 */ /* 0x000fc4000001ff00 */
[----:B------:R-:W-:Y:S02]  /*10f0*/  CS2R R232, SRZ ;  /* 0x0000000000e87805 */ /* 0x000fe4000001ff00 */
[----:B------:R-:W-:Y:S01]  /*1100*/  CS2R R230, SRZ ;  /* 0x0000000000e67805 */ /* 0x000fe2000001ff00 */
[----:B------:R-:W-:Y:S01]  /*1110*/  STL [R1+0x43c], RZ ;  /* 0x00043cff01007387 */ /* 0x000fe20000100800 */
[----:B------:R-:W-:Y:S02]  /*1120*/  CS2R R228, SRZ ;  /* 0x0000000000e47805 */ /* 0x000fe4000001ff00 */
[----:B------:R-:W-:Y:S02]  /*1130*/  CS2R R226, SRZ ;  /* 0x0000000000e27805 */ /* 0x000fe4000001ff00 */
        /* <DEDUP_REMOVED lines=14> */
[----:B0-----:R-:W-:Y:S02]  /*1220*/  ISETP.GE.AND P0, PT, R2, 0x1, PT ;  /* 0x000000010200780c */ /* 0x001fe40003f06270 */
        /* <DEDUP_REMOVED lines=49> */
[----:B--2---:R-:W-:Y:S01]  /*1540*/  CS2R R2, SRZ ;  /* 0x0000000000027805 */ /* 0x004fe2000001ff00 */
        /* <DEDUP_REMOVED lines=85> */
[----:B------:R-:W-:-:S03]  /*1aa0*/  CS2R R150, SRZ ;  /* 0x0000000000967805 */ /* 0x000fc6000001ff00 */
[----:B------:R-:W-:Y:S04]  /*1ab0*/  STL [R1+0x3a0], RZ ;  /* 0x0003a0ff01007387 */ /* 0x000fe80000100800 */
        /* <DEDUP_REMOVED lines=104> */
[----:B------:R-:W-:Y:S04]  /*2140*/  STL [R1], RZ ;  /* 0x000000ff01007387 */ /* 0x000fe80000100800 */
        /* <DEDUP_REMOVED lines=39> */
[----:B------:R-:W-:Y:S01]  /*23c0*/  STL [R1+0xa0], RZ ;  /* 0x0000a0ff01007387 */ /* 0x000fe20000100800 */
[----:B------:R-:W0:Y:S03]  /*23d0*/  S2R R0, SR_TID.X ;  /* 0x0000000000007919 */ /* 0x000e260000002100 */
        /* <DEDUP_REMOVED lines=8> */
[----:B0-----:R-:W-:-:S03]  /*2460*/  LOP3.LUT R0, R0, 0x80, RZ, 0xc0, !PT ;  /* 0x0000008000007812 */ /* 0x001fc600078ec0ff */
[----:B------:R-:W-:Y:S01]  /*2470*/  STL [R1+0xc4], RZ ;  /* 0x0000c4ff01007387 */ /* 0x000fe20000100800 */
[----:B------:R-:W-:-:S03]  /*2480*/  SHF.R.U32.HI R0, RZ, 0x7, R0 ;  /* 0x00000007ff007819 */ /* 0x000fc60000011600 */
        /* <DEDUP_REMOVED lines=33> */
[----:B------:R-:W0:Y:S04]  /*26a0*/  SHFL.IDX PT, R0, R0, RZ, 0x1f ;  /* 0x00001fff00007589 */ /* 0x000e2800000e0000 */
[----:B------:R2:W-:Y:S04]  /*26b0*/  STL [R1+0x14c], RZ ;  /* 0x00014cff01007387 */ /* 0x0005e80000100800 */
[----:B------:R2:W-:Y:S04]  /*26c0*/  STL [R1+0x150], RZ ;  /* 0x000150ff01007387 */ /* 0x0005e80000100800 */
[----:B------:R2:W-:Y:S04]  /*26d0*/  STL [R1+0x154], RZ ;  /* 0x000154ff01007387 */ /* 0x0005e80000100800 */
[----:B------:R2:W-:Y:S04]  /*26e0*/  STL [R1+0x158], RZ ;  /* 0x000158ff01007387 */ /* 0x0005e80000100800 */
[----:B------:R2:W-:Y:S04]  /*26f0*/  STL [R1+0x15c], RZ ;  /* 0x00015cff01007387 */ /* 0x0005e80000100800 */
[----:B------:R2:W-:Y:S01]  /*2700*/  STL [R1+0x160], RZ ;  /* 0x000160ff01007387 */ /* 0x0005e20000100800 */
[----:B0-----:R-:W-:-:S03]  /*2710*/  R2UR UR11, R0 ;  /* 0x00000000000b72ca */ /* 0x001fc600000e0000 */
[----:B------:R2:W-:Y:S04]  /*2720*/  STL [R1+0x164], RZ ;  /* 0x000164ff01007387 */ /* 0x0005e80000100800 */
[----:B------:R2:W-:Y:S04]  /*2730*/  STL [R1+0x168], RZ ;  /* 0x000168ff01007387 */ /* 0x0005e80000100800 */
[----:B------:R2:W-:Y:S02]  /*2740*/  STL [R1+0x16c], RZ ;  /* 0x00016cff01007387 */ /* 0x0005e40000100800 */
[----:B------:R-:W-:-:S02]  /*2750*/  ULEA.HI UR12, UR11, UR11, URZ, 0x1 ;  /* 0x0000000b0b0c7291 */ /* 0x000fc4000f8f083f */
[----:B------:R2:W-:Y:S02]  /*2760*/  STL [R1+0x170], RZ ;  /* 0x000170ff01007387 */ /* 0x0005e40000100800 */
[----:B------:R-:W-:Y:S02]  /*2770*/  ULOP3.LUT UR16, UR12, 0x7fffe, URZ, 0xc0, !UPT ;  /* 0x0007fffe0c107892 */ /* 0x000fe4000f8ec03f */
[----:B------:R2:W-:Y:S01]  /*2780*/  STL [R1+0x174], RZ ;  /* 0x000174ff01007387 */ /* 0x0005e20000100800 */
[----:B-1----:R-:W-:Y:S02]  /*2790*/  ULEA UR12, UR18, UR17, 0x18 ;  /* 0x00000011120c7291 */ /* 0x002fe4000f8ec03f */
[----:B------:R-:W-:Y:S01]  /*27a0*/  UIADD3 UR16, UR11, -UR16, URZ ;  /* 0x800000100b107290 */ /* 0x000fe2000fffe03f */
[----:B------:R2:W-:Y:S03]  /*27b0*/  STL [R1+0x178], RZ ;  /* 0x000178ff01007387 */ /* 0x0005e60000100800 */
[----:B------:R-:W-:Y:S01]  /*27c0*/  ULEA UR16, UR16, UR12, 0xd ;  /* 0x0000000c10107291 */ /* 0x000fe2000f8e683f */
[----:B------:R2:W-:Y:S03]  /*27d0*/  STL [R1+0x17c], RZ ;  /* 0x00017cff01007387 */ /* 0x0005e60000100800 */
[----:B------:R-:W-:Y:S01]  /*27e0*/  UIADD3 UR16, UR16, 0x100, URZ ;  /* 0x0000010010107890 */ /* 0x000fe2000fffe03f */
[----:B------:R2:W-:Y:S03]  /*27f0*/  STL [R1+0x180], RZ ;  /* 0x000180ff01007387 */ /* 0x0005e60000100800 */
[----:B------:R-:W-:Y:S01]  /*2800*/  USHF.R.U32.HI UR11, URZ, 0x4, UR16 ;  /* 0x000000043f0b7899 */ /* 0x000fe20008011610 */
[----:B------:R2:W-:Y:S03]  /*2810*/  STL [R1+0x184], RZ ;  /* 0x000184ff01007387 */ /* 0x0005e60000100800 */
[----:B------:R-:W-:Y:S01]  /*2820*/  ULOP3.LUT UR11, UR11, 0x3fff, URZ, 0xc0, !UPT ;  /* 0x00003fff0b0b7892 */ /* 0x000fe2000f8ec03f */
[----:B------:R2:W-:Y:S04]  /*2830*/  STL [R1+0x188], RZ ;  /* 0x000188ff01007387 */ /* 0x0005e80000100800 */
        /* <DEDUP_REMOVED lines=28> */
[----:B------:R2:W-:Y:S01]  /*2a00*/  STL [R1+0x1fc], RZ ;  /* 0x0001fcff01007387 */ /* 0x0005e20000100800 */
[----:B------:R-:W-:Y:S05]  /*2a10*/  @!P0 BRA `(.L_x_13) ;  /* 0x0000006000a88947 */ /* 0x000fea0003800000 */
[----:B------:R-:W-:-:S06]  /*2a20*/  UISETP.NE.AND UP0, UPT, UR22, 0x3, UPT ;  /* 0x000000031600788c */ /* 0x000fcc000bf05270 */
[----:B------:R-:W-:-:S13]  /*2a30*/  PLOP3.LUT P1, PT, PT, PT, UP0, 0x80, 0x0 ;  /* 0x000000000000781c */ /* 0x000fda0003f2f008 */
[----:B------:R-:W-:Y:S05]  /*2a40*/  @!P1 BRA `(.L_x_14) ;  /* 0x0000000000049947 */ /* 0x000fea0003800000 */
[----:B------:R-:W-:Y:S01]  /*2a50*/  BPT.TRAP 0x1 ;  /* 0x000000040000795c */ /* 0x000fe20000300000 */
.L_x_14:
[----:B------:R-:W-:Y:S01]  /*2a60*/  ULEA UR6, UR5, UR12, 0x3 ;  /* 0x0000000c05067291 */ /* 0x000fe2000f8e183f */
[----:B------:R-:W-:-:S05]  /*2a70*/  IMAD.U32 R0, RZ, RZ, UR4 ;  /* 0x00000004ff007e24 */ /* 0x000fca000f8e00ff */
[----:B------:R-:W-:-:S04]  /*2a80*/  SHF.L.U32 R0, R0, 0x1f, RZ ;  /* 0x0000001f00007819 */ /* 0x000fc800000006ff */
[----:B------:R0:W1:Y:S01]  /*2a90*/  SYNCS.PHASECHK.TRANS64.TRYWAIT P0, [UR6], R0 ;  /* 0x00000000ff0075a7 */ /* 0x0000620008000146 */
[----:B------:R-:W-:Y:S05]  /*2aa0*/  @!P1 BRA `(.L_x_15) ;  /* 0x0000000000049947 */ /* 0x000fea0003800000 */
[----:B------:R-:W-:Y:S01]  /*2ab0*/  BPT.TRAP 0x1 ;  /* 0x000000040000795c */ /* 0x000fe20000300000 */
.L_x_15:
[----:B-1----:R-:W-:Y:S05]  /*2ac0*/  @P0 BRA `(.L_x_16) ;  /* 0x0000000000080947 */ /* 0x002fea0003800000 */
[----:B------:R-:W1:Y:S02]  /*2ad0*/  SYNCS.PHASECHK.TRANS64.TRYWAIT P0, [UR6], R0 ;  /* 0x00000000ff0075a7 */ /* 0x000e640008000146 */
[----:B-1----:R-:W-:Y:S05]  /*2ae0*/  @!P0 BRA `(.L_x_17) ;  /* 0x0000026c00548947 */ /* 0x002fea0003800000 */
.L_x_16:
[----:B------:R-:W-:Y:S01]  /*2af0*/  UIADD3 UR6, UR12, 0x18100, URZ ;  /* 0x000181000c067890 */ /* 0x000fe2000fffe03f */
[----:B------:R-:W-:Y:S01]  /*2b00*/  WARPGROUP.ARRIVE ;  /* 0x00000000000079c5 */ /* 0x000fe20000000000 */
[----:B------:R-:W-:Y:S02]  /*2b10*/  ULOP3.LUT UR7, UR11, 0x10000, URZ, 0xfc, !UPT ;  /* 0x000100000b077892 */ /* 0x000fe4000f8efc3f */
[----:B------:R-:W-:Y:S02]  /*2b20*/  USHF.R.U32.HI UR6, URZ, 0x4, UR6 ;  /* 0x000000043f067899 */ /* 0x000fe40008011606 */
[----:B------:R-:W-:Y:S02]  /*2b30*/  ULEA UR7, UR5, UR7, 0xb ;  /* 0x0000000705077291 */ /* 0x000fe4000f8e583f */
[----:B------:R-:W-:Y:S01]  /*2b40*/  ULOP3.LUT UR6, UR6, 0x3fff, URZ, 0xc0, !UPT ;  /* 0x00003fff06067892 */ /* 0x000fe2000f8ec03f */
[----:B------:R-:W-:Y:S01]  /*2b50*/  UMOV UR17, 0x40000040 ;  /* 0x4000004000117882 */ /* 0x000fe20000000000 */
[----:B------:R-:W-:-:S02]  /*2b60*/  UMOV UR19, 0x40000040 ;  /* 0x4000004000137882 */ /* 0x000fc40000000000 */
[----:B------:R-:W-:Y:S01]  /*2b70*/  ULOP3.LUT UR6, UR6, 0x10000, URZ, 0xfc, !UPT ;  /* 0x0001000006067892 */ /* 0x000fe2000f8efc3f */
[----:B------:R-:W-:-:S03]  /*2b80*/  UMOV UR16, UR7 ;  /* 0x0000000700107c82 */ /* 0x000fc60008000000 */
[----:B------:R-:W-:-:S07]  /*2b90*/  ULEA UR8, UR5, UR6, 0xb ;  /* 0x0000000605087291 */ /* 0x000fce000f8e583f */
[----:B------:R-:W-:Y:S02]  /*2ba0*/  UMOV UR18, UR8 ;  /* 0x0000000800127c82 */ /* 0x000fe40008000000 */
[----:B------:R-:W-:Y:S01]  /*2bb0*/  QGMMA.64x256x32.F32.E5M2.E5M2 R24, gdesc[UR16], RZ, !UPT, gsb0 ;  /* 0x03e00000101879f3 */ /* 0x000fe2000c0038ff */
[----:B------:R-:W-:Y:S01]  /*2bc0*/  UIADD3 UR16, UR7, 0x400, URZ ;  /* 0x0000040007107890 */ /* 0x000fe2000fffe03f */
[----:B------:R-:W-:Y:S01]  /*2bd0*/  UMOV UR17, 0x40000040 ;  /* 0x4000004000117882 */ /* 0x000fe20000000000 */
[----:B------:R-:W-:Y:S02]  /*2be0*/  WARPGROUP.DEPBAR.LE gsb0, 0x0 ;  /* 0x00008000000079c5 */ /* 0x000fe40000010000 */
[----:B------:R-:W-:Y:S04]  /*2bf0*/  STL.64 [R1], R24 ;  /* 0x0000001801007387 */ /* 0x000fe80000100a00 */
[----:B------:R-:W-:Y:S04]  /*2c00*/  STL.64 [R1+0x8], R26 ;  /* 0x0000081a01007387 */ /* 0x000fe80000100a00 */
        /* <DEDUP_REMOVED lines=61> */
[----:B------:R3:W-:Y:S02]  /*2fe0*/  STL.64 [R1+0x1f8], R150 ;  /* 0x0001f89601007387 */ /* 0x0007e40000100a00 */
[----:B---3--:R-:W-:-:S06]  /*2ff0*/  WARPGROUP.ARRIVE ;  /* 0x00000000000079c5 */ /* 0x008fcc0000000000 */
[----:B------:R-:W-:Y:S03]  /*3000*/  QGMMA.64x256x32.F32.E5M2.E5M2 R24, gdesc[UR16], RZ, !UPT, gsb0 ;  /* 0x03e00000101879f3 */ /* 0x000fe6000c0038ff */
[----:B------:R-:W-:Y:S02]  /*3010*/  WARPGROUP.DEPBAR.LE gsb0, 0x0 ;  /* 0x00008000000079c5 */ /* 0x000fe40000010000 */
        /* <DEDUP_REMOVED lines=63> */
[----:B------:R3:W-:Y:S04]  /*3410*/  STL.64 [R1+0x5c8], R24 ;  /* 0x0005c81801007387 */ /* 0x0007e80000100a00 */
[----:B---3--:R-:W3:Y:S04]  /*3420*/  LDL.LU.64 R24, [R1] ;  /* 0x0000000001187983 */ /* 0x008ee80000300a00 */
[----:B------:R-:W3:Y:S04]  /*3430*/  LDL.LU.64 R26, [R1+0x8] ;  /* 0x00000800011a7983 */ /* 0x000ee80000300a00 */
        /* <DEDUP_REMOVED lines=61> */
[----:B------:R-:W3:Y:S01]  /*3810*/  LDL.LU.64 R150, [R1+0x1f8] ;  /* 0x0001f80001967983 */ /* 0x000ee20000300a00 */
[----:B------:R-:W-:-:S02]  /*3820*/  UIADD3 UR16, UR7, 0x2, URZ ;  /* 0x0000000207107890 */ /* 0x000fc4000fffe03f */
[----:B------:R-:W-:Y:S01]  /*3830*/  UIADD3 UR18, UR8, 0x2, URZ ;  /* 0x0000000208127890 */ /* 0x000fe2000fffe03f */
[----:B------:R-:W-:Y:S01]  /*3840*/  UMOV UR17, 0x40000040 ;  /* 0x4000004000117882 */ /* 0x000fe20000000000 */
[----:B------:R-:W-:Y:S01]  /*3850*/  UMOV UR19, 0x40000040 ;  /* 0x4000004000137882 */ /* 0x000fe20000000000 */
[----:B---3--:R-:W-:-:S06]  /*3860*/  WARPGROUP.ARRIVE ;  /* 0x00000000000079c5 */ /* 0x008fcc0000000000 */
[----:B------:R-:W-:Y:S03]  /*3870*/  QGMMA.64x256x32.F32.E5M2.E5M2 R24, gdesc[UR16], R24, gsb0 ;  /* 0x03e00000101879f3 */ /* 0x000fe60008003818 */
[----:B------:R-:W-:Y:S02]  /*3880*/  WARPGROUP.DEPBAR.LE gsb0, 0x0 ;  /* 0x00008000000079c5 */ /* 0x000fe40000010000 */
[----:B------:R-:W-:Y:S01]  /*3890*/  STL.64 [R1], R24 ;  /* 0x0000001801007387 */ /* 0x000fe20000100a00 */
[----:B------:R-:W-:Y:S02]  /*38a0*/  IMAD.MOV.U32 R2, RZ, RZ, R150 ;  /* 0x000000ffff027224 */ /* 0x000fe400078e0096 */
[----:B01----:R-:W-:Y:S01]  /*38b0*/  IMAD.MOV.U32 R0, RZ, RZ, R151 ;  /* 0x000000ffff007224 */ /* 0x003fe200078e0097 */
[----:B------:R-:W-:Y:S01]  /*38c0*/  STL.64 [R1+0x8], R26 ;  /* 0x0000081a01007387 */ /* 0x000fe20000100a00 */
[----:B------:R-:W-:-:S02]  /*38d0*/  IMAD.MOV.U32 R4, RZ, RZ, R148 ;  /* 0x000000ffff047224 */ /* 0x000fc400078e0094 */
[----:B------:R-:W-:Y:S01]  /*38e0*/  IMAD.MOV.U32 R3, RZ, RZ, R149 ;  /* 0x000000ffff037224 */ /* 0x000fe200078e0095 */
[----:B------:R-:W-:Y:S01]  /*38f0*/  STL.64 [R1+0x10], R28 ;  /* 0x0000101c01007387 */ /* 0x000fe20000100a00 */
[----:B------:R-:W-:Y:S02]  /*3900*/  IMAD.MOV.U32 R6, RZ, RZ, R146 ;  /* 0x000000ffff067224 */ /* 0x000fe400078e0092 */
[----:B------:R-:W-:Y:S01]  /*3910*/  IMAD.MOV.U32 R5, RZ, RZ, R147 ;  /* 0x000000ffff057224 */ /* 0x000fe200078e0093 */
[----:B------:R-:W-:Y:S01]  /*3920*/  STL.64 [R1+0x18], R30 ;  /* 0x0000181e01007387 */ /* 0x000fe20000100a00 */
[----:B------:R-:W-:Y:S02]  /*3930*/  IMAD.MOV.U32 R8, RZ, RZ, R144 ;  /* 0x000000ffff087224 */ /* 0x000fe400078e0090 */
[----:B------:R-:W-:Y:S01]  /*3940*/  IMAD.MOV.U32 R7, RZ, RZ, R145 ;  /* 0x000000ffff077224 */ /* 0x000fe200078e0091 */
        /* <DEDUP_REMOVED lines=18> */
[----:B------:R0:W-:Y:S01]  /*3a70*/  STL [R1+0x50], R44 ;  /* 0x0000502c01007387 */ /* 0x0001e20000100800 */
[----:B------:R-:W-:-:S02]  /*3a80*/  IMAD.MOV.U32 R22, RZ, RZ, R130 ;  /* 0x000000ffff167224 */ /* 0x000fc400078e0082 */
[----:B------:R-:W-:Y:S01]  /*3a90*/  IMAD.MOV.U32 R21, RZ, RZ, R131 ;  /* 0x000000ffff157224 */ /* 0x000fe200078e0083 */
[----:B------:R-:W3:Y:S01]  /*3aa0*/  LDL.LU.64 R150, [R1+0x7c0] ;  /* 0x0007c00001967983 */ /* 0x000ee20000300a00 */
[----:B------:R-:W-:Y:S02]  /*3ab0*/  IMAD.MOV.U32 R212, RZ, RZ, R128 ;  /* 0x000000ffffd47224 */ /* 0x000fe400078e0080 */
[----:B------:R-:W-:Y:S01]  /*3ac0*/  IMAD.MOV.U32 R23, RZ, RZ, R129 ;  /* 0x000000ffff177224 */ /* 0x000fe200078e0081 */
[----:B------:R-:W3:Y:S01]  /*3ad0*/  LDL.LU.64 R148, [R1+0x7b8] ;  /* 0x0007b80001947983 */ /* 0x000ee20000300a00 */
[----:B------:R-:W-:Y:S02]  /*3ae0*/  IMAD.MOV.U32 R210, RZ, RZ, R126 ;  /* 0x000000ffffd27224 */ /* 0x000fe400078e007e */
[----:B------:R-:W-:Y:S01]  /*3af0*/  IMAD.MOV.U32 R211, RZ, RZ, R127 ;  /* 0x000000ffffd37224 */ /* 0x000fe200078e007f */
[----:B------:R-:W3:Y:S01]  /*3b00*/  LDL.LU.64 R146, [R1+0x7b0] ;  /* 0x0007b00001927983 */ /* 0x000ee20000300a00 */
        /* <DEDUP_REMOVED lines=120> */
[----:B------:R-:W-:-:S03]  /*4290*/  IMAD.MOV.U32 R235, RZ, RZ, R45 ;  /* 0x000000ffffeb7224 */ /* 0x000fc600078e002d */
        /* <DEDUP_REMOVED lines=10> */
[----:B0-----:R-:W3:Y:S04]  /*4340*/  LDL.LU.64 R44, [R1+0x618] ;  /* 0x00061800012c7983 */ /* 0x001ee80000300a00 */
        /* <DEDUP_REMOVED lines=10> */
[----:B------:R-:W-:Y:S01]  /*43f0*/  UIADD3 UR16, UR7, 0x402, URZ ;  /* 0x0000040207107890 */ /* 0x000fe2000fffe03f */
[----:B------:R-:W-:Y:S01]  /*4400*/  UMOV UR17, 0x40000040 ;  /* 0x4000004000117882 */ /* 0x000fe20000000000 */
[----:B---3--:R-:W-:-:S07]  /*4410*/  WARPGROUP.ARRIVE ;  /* 0x00000000000079c5 */ /* 0x008fce0000000000 */
[----:B------:R-:W-:Y:S03]  /*4420*/  QGMMA.64x256x32.F32.E5M2.E5M2 R24, gdesc[UR16], R24, gsb0 ;  /* 0x03e00000101879f3 */ /* 0x000fe60008003818 */
        /* <DEDUP_REMOVED lines=23> */
[----:B0-----:R-:W3:Y:S04]  /*45a0*/  LDL.LU R108, [R1] ;  /* 0x00000000016c7983 */ /* 0x001ee80000300800 */
[----:B------:R-:W3:Y:S04]  /*45b0*/  LDL.LU R109, [R1+0x4] ;  /* 0x00000400016d7983 */ /* 0x000ee80000300800 */
        /* <DEDUP_REMOVED lines=18> */
[----:B------:R-:W3:Y:S01]  /*46e0*/  LDL.LU R128, [R1+0x50] ;  /* 0x0000500001807983 */ /* 0x000ee20000300800 */
[----:B------:R-:W-:-:S02]  /*46f0*/  IMAD.MOV.U32 R129, RZ, RZ, R235 ;  /* 0x000000ffff817224 */ /* 0x000fc400078e00eb */
[----:B------:R-:W-:Y:S02]  /*4700*/  IMAD.MOV.U32 R130, RZ, RZ, R234 ;  /* 0x000000ffff827224 */ /* 0x000fe400078e00ea */
[----:B------:R-:W-:Y:S02]  /*4710*/  IMAD.MOV.U32 R131, RZ, RZ, R233 ;  /* 0x000000ffff837224 */ /* 0x000fe400078e00e9 */
[----:B------:R-:W-:Y:S02]  /*4720*/  IMAD.MOV.U32 R132, RZ, RZ, R232 ;  /* 0x000000ffff847224 */ /* 0x000fe400078e00e8 */
[----:B------:R-:W-:Y:S02]  /*4730*/  IMAD.MOV.U32 R133, RZ, RZ, R231 ;  /* 0x000000ffff857224 */ /* 0x000fe400078e00e7 */
[----:B------:R-:W-:Y:S02]  /*4740*/  IMAD.MOV.U32 R134, RZ, RZ, R230 ;  /* 0x000000ffff867224 */ /* 0x000fe400078e00e6 */
        /* <DEDUP_REMOVED lines=39> */
[----:B------:R-:W-:Y:S01]  /*49c0*/  IMAD.MOV.U32 R235, RZ, RZ, R0 ;  /* 0x000000ffffeb7224 */ /* 0x000fe200078e0000 */
[----:B------:R-:W-:Y:S02]  /*49d0*/  UIADD3 UR16, UR7, 0x4, URZ ;  /* 0x0000000407107890 */ /* 0x000fe4000fffe03f */
[----:B------:R-:W-:Y:S01]  /*49e0*/  UIADD3 UR18, UR8, 0x4, URZ ;  /* 0x0000000408127890 */ /* 0x000fe2000fffe03f */
[----:B------:R-:W-:Y:S01]  /*49f0*/  UMOV UR17, 0x40000040 ;  /* 0x4000004000117882 */ /* 0x000fe20000000000 */
[----:B------:R-:W-:Y:S01]  /*4a00*/  UMOV UR19, 0x40000040 ;  /* 0x4000004000137882 */ /* 0x000fe20000000000 */
[----:B---3--:R-:W-:-:S06]  /*4a10*/  WARPGROUP.ARRIVE ;  /* 0x00000000000079c5 */ /* 0x008fcc0000000000 */
[----:B------:R-:W-:Y:S03]  /*4a20*/  QGMMA.64x256x32.F32.E5M2.E5M2 R108, gdesc[UR16], R108, gsb0 ;  /* 0x03e00000106c79f3 */ /* 0x000fe6000800386c */
        /* <DEDUP_REMOVED lines=183> */
[----:B0-----:R-:W3:Y:S04]  /*55a0*/  LDL.LU.64 R108, [R1] ;  /* 0x00000000016c7983 */ /* 0x001ee80000300a00 */
        /* <DEDUP_REMOVED lines=183> */
[----:B------:R-:W-:-:S02]  /*6120*/  UMOV UR17, 0x40000040 ;  /* 0x4000004000117882 */ /* 0x000fc40000000000 */
[----:B------:R0:W-:Y:S01]  /*6130*/  STL [R1+0x2d0], RZ ;  /* 0x0002d0ff01007387 */ /* 0x0001e20000100800 */
[----:B------:R-:W-:-:S03]  /*6140*/  ULDC UR7, c[0x0][0x50c] ;  /* 0x0001430000077ab9 */ /* 0x000fc60000000800 */
        /* <DEDUP_REMOVED lines=37> */
[----:B---3--:R-:W-:-:S06]  /*63a0*/  WARPGROUP.ARRIVE ;  /* 0x00000000000079c5 */ /* 0x008fcc0000000000 */
[----:B------:R-:W-:Y:S01]  /*63b0*/  QGMMA.64x256x32.F32.E5M2.E5M2 R24, gdesc[UR16], R24, gsb0 ;  /* 0x03e00000101879f3 */ /* 0x000fe20008003818 */
[----:B------:R0:W-:Y:S04]  /*63c0*/  STL [R1+0x238], RZ ;  /* 0x000238ff01007387 */ /* 0x0001e80000100800 */
[----:B------:R0:W-:Y:S04]  /*63d0*/  STL [R1+0x234], RZ ;  /* 0x000234ff01007387 */ /* 0x0001e80000100800 */
[----:B------:R0:W-:Y:S04]  /*63e0*/  STL [R1+0x230], RZ ;  /* 0x000230ff01007387 */ /* 0x0001e80000100800 */
[----:B------:R0:W-:Y:S04]  /*63f0*/  STL [R1+0x22c], RZ ;  /* 0x00022cff01007387 */ /* 0x0001e80000100800 */
[----:B------:R0:W-:Y:S04]  /*6400*/  STL [R1+0x228], RZ ;  /* 0x000228ff01007387 */ /* 0x0001e80000100800 */
[----:B------:R0:W-:Y:S01]  /*6410*/  STL [R1+0x224], RZ ;  /* 0x000224ff01007387 */ /* 0x0001e20000100800 */
[----:B------:R-:W-:-:S03]  /*6420*/  UISETP.NE.AND UP0, UPT, UR7, 0x4, UPT ;  /* 0x000000040700788c */ /* 0x000fc6000bf05270 */
[----:B------:R0:W-:Y:S04]  /*6430*/  STL [R1+0x220], RZ ;  /* 0x000220ff01007387 */ /* 0x0001e80000100800 */
[----:B------:R0:W-:Y:S04]  /*6440*/  STL [R1+0x21c], RZ ;  /* 0x00021cff01007387 */ /* 0x0001e80000100800 */
[----:B------:R0:W-:Y:S04]  /*6450*/  STL [R1+0x218], RZ ;  /* 0x000218ff01007387 */ /* 0x0001e80000100800 */
[----:B------:R0:W-:Y:S01]  /*6460*/  STL [R1+0x214], RZ ;  /* 0x000214ff01007387 */ /* 0x0001e20000100800 */
[----:B------:R-:W-:-:S03]  /*6470*/  USEL UR7, URZ, 0x1, UP0 ;  /* 0x000000013f077887 */ /* 0x000fc60008000000 */
[----:B------:R0:W-:Y:S04]  /*6480*/  STL [R1+0x210], RZ ;  /* 0x000210ff01007387 */ /* 0x0001e80000100800 */
[----:B------:R0:W-:Y:S04]  /*6490*/  STL [R1+0x20c], RZ ;  /* 0x00020cff01007387 */ /* 0x0001e80000100800 */
[----:B------:R0:W-:Y:S04]  /*64a0*/  STL [R1+0x208], RZ ;  /* 0x000208ff01007387 */ /* 0x0001e80000100800 */
[----:B------:R0:W-:Y:S04]  /*64b0*/  STL [R1+0x204], RZ ;  /* 0x000204ff01007387 */ /* 0x0001e80000100800 */
[----:B------:R0:W-:Y:S01]  /*64c0*/  STL [R1+0x200], RZ ;  /* 0x000200ff01007387 */ /* 0x0001e20000100800 */
[----:B------:R-:W-:Y:S01]  /*64d0*/  ISETP.NE.AND P0, PT, RZ, UR7, PT ;  /* 0x00000007ff007c0c */ /* 0x000fe2000bf05270 */
[----:B------:R-:W-:Y:S01]  /*64e0*/  UMOV UR6, 0x4 ;  /* 0x0000000400067882 */ /* 0x000fe20000000000 */
[----:B------:R-:W-:Y:S01]  /*64f0*/  IMAD.MOV.U32 R0, RZ, RZ, R235 ;  /* 0x000000ffff007224 */ /* 0x000fe200078e00eb */
[----:B------:R-:W-:-:S02]  /*6500*/  CS2R R236, SRZ ;  /* 0x0000000000ec7805 */ /* 0x000fc4000001ff00 */
[----:B-1----:R-:W-:Y:S02]  /*6510*/  CS2R R234, SRZ ;  /* 0x0000000000ea7805 */ /* 0x002fe4000001ff00 */
[----:B------:R-:W-:Y:S02]  /*6520*/  CS2R R232, SRZ ;  /* 0x0000000000e87805 */ /* 0x000fe4000001ff00 */
[----:B------:R-:W-:Y:S02]  /*6530*/  CS2R R230, SRZ ;  /* 0x0000000000e67805 */ /* 0x000fe4000001ff00 */
[----:B------:R-:W-:Y:S02]  /*6540*/  CS2R R228, SRZ ;  /* 0x0000000000e47805 */ /* 0x000fe4000001ff00 */
[----:B------:R-:W-:Y:S02]  /*6550*/  CS2R R226, SRZ ;  /* 0x0000000000e27805 */ /* 0x000fe4000001ff00 */
[----:B------:R-:W-:-:S02]  /*6560*/  CS2R R224, SRZ ;  /* 0x0000000000e07805 */ /* 0x000fc4000001ff00 */
[----:B------:R-:W-:Y:S02]  /*6570*/  CS2R R222, SRZ ;  /* 0x0000000000de7805 */ /* 0x000fe4000001ff00 */
        /* <DEDUP_REMOVED lines=45> */
[----:B------:R-:W-:Y:S01]  /*6850*/  CS2R R2, SRZ ;  /* 0x0000000000027805 */ /* 0x000fe2000001ff00 */
[----:B------:R-:W-:Y:S02]  /*6860*/  WARPGROUP.DEPBAR.LE gsb0, 0x0 ;  /* 0x00008000000079c5 */ /* 0x000fe40000010000 */
[----:B0-----:R-:W-:Y:S05]  /*6870*/  @!P0 BRA `(.L_x_18) ;  /* 0x0000002000f88947 */ /* 0x001fea0003800000 */
[----:B------:R-:W3:Y:S04]  /*6880*/  LDL R2, [R1] ;  /* 0x0000000001027983 */ /* 0x000ee80000100800 */
[----:B------:R-:W4:Y:S04]  /*6890*/  LDL R3, [R1+0x4] ;  /* 0x0000040001037983 */ /* 0x000f280000100800 */
[----:B------:R-:W5:Y:S04]  /*68a0*/  LDL R4, [R1+0x8] ;  /* 0x0000080001047983 */ /* 0x000f680000100800 */
[----:B------:R-:W2:Y:S04]  /*68b0*/  LDL R5, [R1+0xc] ;  /* 0x00000c0001057983 */ /* 0x000ea80000100800 */
        /* <DEDUP_REMOVED lines=102> */
[----:B------:R0:W-:Y:S04]  /*6f20*/  STL [R1+0x4b8], R131 ;  /* 0x0004b88301007387 */ /* 0x0001e80000100800 */
[----:B0-----:R-:W2:Y:S04]  /*6f30*/  LDL R131, [R1+0x1a8] ;  /* 0x0001a80001837983 */ /* 0x001ea80000100800 */
        /* <DEDUP_REMOVED lines=39> */
[----:B0-----:R-:W2:Y:S01]  /*71b0*/  LDL R151, [R1+0x1f8] ;  /* 0x0001f80001977983 */ /* 0x001ea20000100800 */
[----:B------:R-:W-:-:S01]  /*71c0*/  FADD R0, RZ, R0 ;  /* 0x00000000ff007221 */ /* 0x000fc20000000000 */
[----:B---3--:R-:W-:Y:S01]  /*71d0*/  FADD R2, RZ, R2 ;  /* 0x00000002ff027221 */ /* 0x008fe20000000000 */
[----:B----4-:R-:W-:-:S01]  /*71e0*/  FADD R3, RZ, R3 ;  /* 0x00000003ff037221 */ /* 0x010fc20000000000 */
[----:B-----5:R-:W-:Y:S01]  /*71f0*/  FADD R4, RZ, R4 ;  /* 0x00000004ff047221 */ /* 0x020fe20000000000 */
[----:B--2---:R-:W-:-:S01]  /*7200*/  FADD R5, RZ, R5 ;  /* 0x00000005ff057221 */ /* 0x004fc20000000000 */
[----:B------:R-:W-:Y:S01]  /*7210*/  FADD R6, RZ, R6 ;  /* 0x00000006ff067221 */ /* 0x000fe20000000000 */
[----:B------:R-:W-:-:S01]  /*7220*/  FADD R7, RZ, R7 ;  /* 0x00000007ff077221 */ /* 0x000fc20000000000 */
        /* <DEDUP_REMOVED lines=14> */
[----:B------:R-:W2:Y:S01]  /*7310*/  LDL.LU R131, [R1+0x4b8] ;  /* 0x0004b80001837983 */ /* 0x000ea20000300800 */
        /* <DEDUP_REMOVED lines=13> */
[----:B------:R-:W3:Y:S01]  /*73f0*/  LDL.LU R132, [R1+0x4b4] ;  /* 0x0004b40001847983 */ /* 0x000ee20000300800 */
        /* <DEDUP_REMOVED lines=16> */
[----:B------:R0:W-:Y:S01]  /*7500*/  STL [R1+0x200], R133 ;  /* 0x0002008501007387 */ /* 0x0001e20000100800 */
        /* <DEDUP_REMOVED lines=9> */
[----:B0-----:R-:W4:Y:S01]  /*75a0*/  LDL.LU R133, [R1+0x4b0] ;  /* 0x0004b00001857983 */ /* 0x001f220000300800 */
[----:B------:R-:W-:-:S01]  /*75b0*/  FADD R184, RZ, R184 ;  /* 0x000000b8ffb87221 */ /* 0x000fc20000000000 */
[----:B------:R-:W-:Y:S01]  /*75c0*/  FADD R185, RZ, R185 ;  /* 0x000000b9ffb97221 */ /* 0x000fe20000000000 */
[----:B------:R-:W-:-:S01]  /*75d0*/  FADD R186, RZ, R186 ;  /* 0x000000baffba7221 */ /* 0x000fc20000000000 */
        /* <DEDUP_REMOVED lines=10> */
[----:B0-----:R-:W5:Y:S01]  /*7680*/  LDL.LU R134, [R1+0x4ac] ;  /* 0x0004ac0001867983 */ /* 0x001f620000300800 */
        /* <DEDUP_REMOVED lines=52> */
[----:B0-----:R-:W5:Y:S04]  /*79d0*/  LDL.LU R138, [R1+0x49c] ;  /* 0x00049c00018a7983 */ /* 0x001f680000300800 */
[----:B------:R0:W-:Y:S01]  /*79e0*/  STL [R1+0x218], R139 ;  /* 0x0002188b01007387 */ /* 0x0001e20000100800 */
[----:B------:R-:W-:-:S03]  /*79f0*/  FADD R140, RZ, R140 ;  /* 0x0000008cff8c7221 */ /* 0x000fc60000000000 */
        /* <DEDUP_REMOVED lines=34> */
[----:B------:R0:W-:Y:S04]  /*7c20*/  STL [R1+0x248], R151 ;  /* 0x0002489701007387 */ /* 0x0001e80000100800 */
[----:B0-----:R-:W5:Y:S04]  /*7c30*/  LDL.LU R151, [R1+0x468] ;  /* 0x0004680001977983 */ /* 0x001f680000300800 */
[----:B------:R0:W-:Y:S02]  /*7c40*/  STL [R1+0x24c], R0 ;  /* 0x00024c0001007387 */ /* 0x0001e40000100800 */
[----:B0-----:R-:W-:-:S05]  /*7c50*/  FADD R0, RZ, R24 ;  /* 0x00000018ff007221 */ /* 0x001fca0000000000 */
        /* <DEDUP_REMOVED lines=213> */
[----:B--2---:R-:W-:-:S05]  /*89b0*/  FADD R0, RZ, R131 ;  /* 0x00000083ff007221 */ /* 0x004fca0000000000 */
[----:B------:R3:W-:Y:S02]  /*89c0*/  STL [R1+0x3fc], R0 ;  /* 0x0003fc0001007387 */ /* 0x0007e40000100800 */
[----:B---3--:R-:W-:-:S05]  /*89d0*/  FADD R0, RZ, R132 ;  /* 0x00000084ff007221 */ /* 0x008fca0000000000 */
[----:B------:R4:W-:Y:S02]  /*89e0*/  STL [R1+0x400], R0 ;  /* 0x0004000001007387 */ /* 0x0009e40000100800 */
[----:B----4-:R-:W-:-:S05]  /*89f0*/  FADD R0, RZ, R133 ;  /* 0x00000085ff007221 */ /* 0x010fca0000000000 */
[----:B------:R5:W-:Y:S02]  /*8a00*/  STL [R1+0x404], R0 ;  /* 0x0004040001007387 */ /* 0x000be40000100800 */
[----:B-----5:R-:W-:-:S05]  /*8a10*/  FADD R0, RZ, R134 ;  /* 0x00000086ff007221 */ /* 0x020fca0000000000 */
        /* <DEDUP_REMOVED lines=34> */
[----:B------:R0:W-:Y:S01]  /*8c40*/  STL [R1+0x44c], R0 ;  /* 0x00044c0001007387 */ /* 0x0001e20000100800 */
[----:B------:R-:W-:-:S05]  /*8c50*/  UMOV UR6, URZ ;  /* 0x0000003f00067c82 */ /* 0x000fca0008000000 */
.L_x_18:
[----:B------:R-:W-:Y:S01]  /*8c60*/  UIADD3 UR23, UR5, 0x1, URZ ;  /* 0x0000000105177890 */ /* 0x000fe2000fffe03f */
[----:B------:R-:W-:-:S03]  /*8c70*/  UMOV UR8, 0x1 ;  /* 0x0000000100087882 */ /* 0x000fc60000000000 */
[----:B------:R-:W-:-:S04]  /*8c80*/  UISETP.NE.AND UP0, UPT, UR23, 0x3, UPT ;  /* 0x000000031700788c */ /* 0x000fc8000bf05270 */
[----:B------:R-:W-:Y:S02]  /*8c90*/  USEL UR24, URZ, 0x1, UP0 ;  /* 0x000000013f187887 */ /* 0x000fe40008000000 */
[----:B------:R-:W-:Y:S02]  /*8ca0*/  USEL UR23, UR23, URZ, UP0 ;  /* 0x0000003f17177287 */ /* 0x000fe40008000000 */
[----:B------:R-:W-:-:S12]  /*8cb0*/  ULOP3.LUT UR24, UR4, UR24, URZ, 0x3c, !UPT ;  /* 0x0000001804187292 */ /* 0x000fd8000f8e3c3f */
.L_x_13:
[----:B------:R-:W-:-:S04]  /*8cc0*/  UISETP.LT.AND UP0, UPT, UR10, 0x1, UPT ;  /* 0x000000010a00788c */ /* 0x000fc8000bf01270 */
[----:B------:R-:W-:-:S04]  /*8cd0*/  USEL UR16, UR10, 0x1, UP0 ;  /* 0x000000010a107887 */ /* 0x000fc80008000000 */
[----:B------:R-:W-:-:S04]  /*8ce0*/  UIADD3 UR26, UR10, -UR16, URZ ;  /* 0x800000100a1a7290 */ /* 0x000fc8000fffe03f */
[----:B------:R-:W-:-:S06]  /*8cf0*/  UISETP.GE.AND UP0, UPT, UR26, 0x1, UPT ;  /* 0x000000011a00788c */ /* 0x000fcc000bf06270 */
[----:B------:R-:W-:-:S13]  /*8d00*/  PLOP3.LUT P0, PT, PT, PT, UP0, 0x80, 0x0 ;  /* 0x000000000000781c */ /* 0x000fda0003f0f008 */
[----:B------:R-:W-:Y:S05]  /*8d10*/  @!P0 BRA `(.L_x_19) ;  /* 0x0000008800848947 */ /* 0x000fea0003800000 */
[----:B------:R-:W-:Y:S01]  /*8d20*/  UMOV UR25, UR5 ;  /* 0x0000000500197c82 */ /* 0x000fe20008000000 */
[----:B------:R-:W-:-:S05]  /*8d30*/  ULDC UR27, c[0x0][0x50c] ;  /* 0x00014300001b7ab9 */ /* 0x000fca0000000800 */
.L_x_27:
[----:B------:R-:W-:-:S06]  /*8d40*/  UISETP.NE.AND UP0, UPT, UR22, 0x3, UPT ;  /* 0x000000031600788c */ /* 0x000fcc000bf05270 */
[----:B------:R-:W-:-:S13]  /*8d50*/  PLOP3.LUT P1, PT, PT, PT, UP0, 0x80, 0x0 ;  /* 0x000000000000781c */ /* 0x000fda0003f2f008 */
[----:B-----5:R-:W-:Y:S05]  /*8d60*/  @!P1 BRA `(.L_x_20) ;  /* 0x0000000000049947 */ /* 0x020fea0003800000 */
[----:B------:R-:W-:Y:S01]  /*8d70*/  BPT.TRAP 0x1 ;  /* 0x000000040000795c */ /* 0x000fe20000300000 */
.L_x_20:
[----:B------:R-:W1:Y:S01]  /*8d80*/  S2UR UR16, SR_CgaCtaId ;  /* 0x00000000001079c3 */ /* 0x000e620000008800 */
[----:B------:R-:W-:Y:S01]  /*8d90*/  UMOV UR12, 0x400 ;  /* 0x00000400000c7882 */ /* 0x000fe20000000000 */
[----:B0-----:R-:W-:-:S05]  /*8da0*/  IMAD.U32 R0, RZ, RZ, UR24 ;  /* 0x00000018ff007e24 */ /* 0x001fca000f8e00ff */
[----:B------:R-:W-:Y:S01]  /*8db0*/  SHF.L.U32 R0, R0, 0x1f, RZ ;  /* 0x0000001f00007819 */ /* 0x000fe200000006ff */
[----:B-1----:R-:W-:-:S04]  /*8dc0*/  ULEA UR12, UR16, UR12, 0x18 ;  /* 0x0000000c100c7291 */ /* 0x002fc8000f8ec03f */
[----:B------:R-:W-:-:S09]  /*8dd0*/  ULEA UR16, UR23, UR12, 0x3 ;  /* 0x0000000c17107291 */ /* 0x000fd2000f8e183f */
[----:B------:R0:W1:Y:S01]  /*8de0*/  SYNCS.PHASECHK.TRANS64.TRYWAIT P0, [UR16], R0 ;  /* 0x00000000ff0075a7 */ /* 0x0000620008000150 */
[----:B------:R-:W-:Y:S05]  /*8df0*/  @!P1 BRA `(.L_x_21) ;  /* 0x0000000000049947 */ /* 0x000fea0003800000 */
[----:B------:R-:W-:Y:S01]  /*8e00*/  BPT.TRAP 0x1 ;  /* 0x000000040000795c */ /* 0x000fe20000300000 */
.L_x_21:
[----:B-1----:R-:W-:Y:S05]  /*8e10*/  @P0 BRA `(.L_x_22) ;  /* 0x0000000000080947 */ /* 0x002fea0003800000 */
[----:B------:R-:W1:Y:S02]  /*8e20*/  SYNCS.PHASECHK.TRANS64.TRYWAIT P0, [UR16], R0 ;  /* 0x00000000ff0075a7 */ /* 0x000e640008000150 */
[----:B-1----:R-:W-:Y:S05]  /*8e30*/  @!P0 BRA `(.L_x_23) ;  /* 0x0000020800988947 */ /* 0x002fea0003800000 */
.L_x_22:
        /* <DEDUP_REMOVED lines=64> */
[----:B-1----:R-:W3:Y:S04]  /*9240*/  LDL.LU.64 R108, [R1] ;  /* 0x00000000016c7983 */ /* 0x002ee80000300a00 */
        /* <DEDUP_REMOVED lines=64> */
[----:B------:R-:W-:Y:S01]  /*9650*/  UISETP.NE.AND UP0, UPT, UR7, URZ, UPT ;  /* 0x0000003f0700728c */ /* 0x000fe2000bf05270 */
[----:B------:R-:W-:Y:S01]  /*9660*/  STL [R1+0x8bc], R23 ;  /* 0x0008bc1701007387 */ /* 0x000fe20000100800 */
[----:B------:R-:W-:Y:S02]  /*9670*/  USHF.R.U32.HI UR16, URZ, 0x4, UR16 ;  /* 0x000000043f107899 */ /* 0x000fe40008011610 */
[----:B------:R-:W-:Y:S01]  /*9680*/  USEL UR8, UR8, URZ, !UP0 ;  /* 0x0000003f08087287 */ /* 0x000fe2000c000000 */
[----:B------:R-:W-:Y:S01]  /*9690*/  STL [R1+0x8b8], R22 ;  /* 0x0008b81601007387 */ /* 0x000fe20000100800 */
[----:B------:R-:W-:Y:S02]  /*96a0*/  ULOP3.LUT UR16, UR16, 0x3fff, URZ, 0xc0, !UPT ;  /* 0x00003fff10107892 */ /* 0x000fe4000f8ec03f */
[----:B------:R-:W-:Y:S01]  /*96b0*/  UISETP.NE.U32.AND UP0, UPT, UR8, URZ, UPT ;  /* 0x0000003f0800728c */ /* 0x000fe2000bf05070 */
[----:B------:R-:W-:Y:S01]  /*96c0*/  STL [R1+0x8b4], R21 ;  /* 0x0008b41501007387 */ /* 0x000fe20000100800 */
[----:B------:R-:W-:-:S02]  /*96d0*/  ULOP3.LUT UR7, UR11, 0x10000, URZ, 0xfc, !UPT ;  /* 0x000100000b077892 */ /* 0x000fc4000f8efc3f */
[----:B------:R-:W-:Y:S01]  /*96e0*/  ULOP3.LUT UR8, UR16, 0x10000, URZ, 0xfc, !UPT ;  /* 0x0001000010087892 */ /* 0x000fe2000f8efc3f */
[----:B------:R-:W-:Y:S01]  /*96f0*/  STL [R1+0x8b0], R20 ;  /* 0x0008b01401007387 */ /* 0x000fe20000100800 */
[----:B------:R-:W-:Y:S02]  /*9700*/  ULEA UR7, UR23, UR7, 0xb ;  /* 0x0000000717077291 */ /* 0x000fe4000f8e583f */
[----:B------:R-:W-:Y:S01]  /*9710*/  ULEA UR8, UR23, UR8, 0xb ;  /* 0x0000000817087291 */ /* 0x000fe2000f8e583f */
[----:B------:R-:W-:Y:S01]  /*9720*/  STL [R1+0x8ac], R19 ;  /* 0x0008ac1301007387 */ /* 0x000fe20000100800 */
[----:B------:R-:W-:Y:S01]  /*9730*/  UMOV UR17, 0x40000040 ;  /* 0x4000004000117882 */ /* 0x000fe20000000000 */
[----:B------:R-:W-:Y:S02]  /*9740*/  UMOV UR19, 0x40000040 ;  /* 0x4000004000137882 */ /* 0x000fe40000000000 */
[----:B------:R-:W-:Y:S01]  /*9750*/  UMOV UR16, UR7 ;  /* 0x0000000700107c82 */ /* 0x000fe20008000000 */
[----:B------:R-:W-:Y:S01]  /*9760*/  STL [R1+0x8a8], R18 ;  /* 0x0008a81201007387 */ /* 0x000fe20000100800 */
[----:B------:R-:W-:-:S03]  /*9770*/  UMOV UR18, UR8 ;  /* 0x0000000800127c82 */ /* 0x000fc60008000000 */
[----:B------:R-:W-:Y:S04]  /*9780*/  STL [R1+0x8a4], R17 ;  /* 0x0008a41101007387 */ /* 0x000fe80000100800 */
        /* <DEDUP_REMOVED lines=14> */
[----:B-----5:R-:W-:Y:S01]  /*9870*/  STL [R1+0x868], R2 ;  /* 0x0008680201007387 */ /* 0x020fe20000100800 */
[----:B---3--:R-:W-:-:S06]  /*9880*/  WARPGROUP.ARRIVE ;  /* 0x00000000000079c5 */ /* 0x008fcc0000000000 */
[----:B------:R-:W-:Y:S03]  /*9890*/  QGMMA.64x256x32.F32.E5M2.E5M2 R108, gdesc[UR16], R108, UP0, gsb0 ;  /* 0x03e00000106c79f3 */ /* 0x000fe6000b80386c */
        /* <DEDUP_REMOVED lines=65> */
[----:B-1----:R-:W3:Y:S04]  /*9cb0*/  LDL.LU.64 R234, [R1+0xcb8] ;  /* 0x000cb80001ea7983 */ /* 0x002ee80000300a00 */
[----:B------:R-:W4:Y:S04]  /*9cc0*/  LDL.LU.64 R232, [R1+0xcb0] ;  /* 0x000cb00001e87983 */ /* 0x000f280000300a00 */
[----:B------:R-:W2:Y:S04]  /*9cd0*/  LDL.LU.64 R230, [R1+0xca8] ;  /* 0x000ca80001e67983 */ /* 0x000ea80000300a00 */
        /* <DEDUP_REMOVED lines=60> */
[----:B------:R-:W2:Y:S01]  /*a0a0*/  LDL.LU.64 R108, [R1+0xac0] ;  /* 0x000ac000016c7983 */ /* 0x000ea20000300a00 */
[----:B------:R-:W-:Y:S01]  /*a0b0*/  UIADD3 UR16, UR7, 0x400, URZ ;  /* 0x0000040007107890 */ /* 0x000fe2000fffe03f */
[----:B------:R-:W-:-:S02]  /*a0c0*/  UMOV UR17, 0x40000040 ;  /* 0x4000004000117882 */ /* 0x000fc40000000000 */
[----:B---3--:R-:W-:Y:S04]  /*a0d0*/  STL.64 [R1+0xab8], R234 ;  /* 0x000ab8ea01007387 */ /* 0x008fe80000100a00 */
[----:B----4-:R-:W-:Y:S04]  /*a0e0*/  STL.64 [R1+0xab0], R232 ;  /* 0x000ab0e801007387 */ /* 0x010fe80000100a00 */
[----:B--2---:R-:W-:Y:S04]  /*a0f0*/  STL.64 [R1+0xaa8], R230 ;  /* 0x000aa8e601007387 */ /* 0x004fe80000100a00 */
        /* <DEDUP_REMOVED lines=38> */
[----:B------:R-:W-:Y:S01]  /*a360*/  STL.64 [R1+0x970], R152 ;  /* 0x0009709801007387 */ /* 0x000fe20000100a00 */
[----:B------:R-:W-:-:S06]  /*a370*/  WARPGROUP.ARRIVE ;  /* 0x00000000000079c5 */ /* 0x000fcc0000000000 */
[----:B------:R-:W-:Y:S03]  /*a380*/  QGMMA.64x256x32.F32.E5M2.E5M2 R24, gdesc[UR16], R24, UP0, gsb0 ;  /* 0x03e00000101879f3 */ /* 0x000fe6000b803818 */
        /* <DEDUP_REMOVED lines=23> */
[----:B-1----:R-:W2:Y:S04]  /*a500*/  LDL.LU.64 R108, [R1] ;  /* 0x00000000016c7983 */ /* 0x002ea80000300a00 */
        /* <DEDUP_REMOVED lines=63> */
[----:B------:R-:W-:-:S02]  /*a900*/  UIADD3 UR16, UR7, 0x2, URZ ;  /* 0x0000000207107890 */ /* 0x000fc4000fffe03f */
[----:B------:R-:W-:Y:S01]  /*a910*/  UIADD3 UR18, UR8, 0x2, URZ ;  /* 0x0000000208127890 */ /* 0x000fe2000fffe03f */
[----:B------:R-:W-:Y:S01]  /*a920*/  UMOV UR17, 0x40000040 ;  /* 0x4000004000117882 */ /* 0x000fe20000000000 */
[----:B------:R-:W-:Y:S01]  /*a930*/  UMOV UR19, 0x40000040 ;  /* 0x4000004000137882 */ /* 0x000fe20000000000 */
[----:B--2---:R-:W-:-:S06]  /*a940*/  WARPGROUP.ARRIVE ;  /* 0x00000000000079c5 */ /* 0x004fcc0000000000 */
[----:B------:R-:W-:Y:S03]  /*a950*/  QGMMA.64x256x32.F32.E5M2.E5M2 R108, gdesc[UR16], R108, gsb0 ;  /* 0x03e00000106c79f3 */ /* 0x000fe6000800386c */
[----:B------:R-:W-:Y:S02]  /*a960*/  WARPGROUP.DEPBAR.LE gsb0, 0x0 ;  /* 0x00008000000079c5 */ /* 0x000fe40000010000 */
[----:B------:R-:W-:Y:S01]  /*a970*/  STL.64 [R1], R108 ;  /* 0x0000006c01007387 */ /* 0x000fe20000100a00 */
[----:B------:R-:W-:Y:S02]  /*a980*/  IMAD.MOV.U32 R2, RZ, RZ, R234 ;  /* 0x000000ffff027224 */ /* 0x000fe400078e00ea */
[----:B0-----:R-:W-:Y:S01]  /*a990*/  IMAD.MOV.U32 R0, RZ, RZ, R235 ;  /* 0x000000ffff007224 */ /* 0x001fe200078e00eb */
        /* <DEDUP_REMOVED lines=31> */
[----:B------:R-:W-:-:S03]  /*ab90*/  IMAD.MOV.U32 R23, RZ, RZ, R213 ;  /* 0x000000ffff177224 */ /* 0x000fc600078e00d5 */
        /* <DEDUP_REMOVED lines=40> */
[----:B------:R0:W-:Y:S04]  /*ae20*/  STL [R1+0x1a0], R212 ;  /* 0x0001a0d401007387 */ /* 0x0001e80000100800 */
[----:B------:R-:W2:Y:S04]  /*ae30*/  LDL.LU.64 R234, [R1+0xab8] ;  /* 0x000ab80001ea7983 */ /* 0x000ea80000300a00 */
[----:B------:R-:W3:Y:S04]  /*ae40*/  LDL.LU.64 R232, [R1+0xab0] ;  /* 0x000ab00001e87983 */ /* 0x000ee80000300a00 */
[----:B------:R-:W4:Y:S04]  /*ae50*/  LDL.LU.64 R230, [R1+0xaa8] ;  /* 0x000aa80001e67983 */ /* 0x000f280000300a00 */
        /* <DEDUP_REMOVED lines=8> */
[----:B0-----:R-:W4:Y:S04]  /*aee0*/  LDL.LU.64 R212, [R1+0xa60] ;  /* 0x000a600001d47983 */ /* 0x001f280000300a00 */
        /* <DEDUP_REMOVED lines=51> */
[----:B------:R-:W4:Y:S01]  /*b220*/  LDL.LU.64 R108, [R1+0x8c0] ;  /* 0x0008c000016c7983 */ /* 0x000f220000300a00 */
[----:B------:R-:W-:Y:S01]  /*b230*/  UIADD3 UR16, UR7, 0x402, URZ ;  /* 0x0000040207107890 */ /* 0x000fe2000fffe03f */
[----:B------:R-:W-:-:S02]  /*b240*/  UMOV UR17, 0x40000040 ;  /* 0x4000004000117882 */ /* 0x000fc40000000000 */
[----:B--2---:R-:W-:Y:S04]  /*b250*/  STL.64 [R1+0x860], R234 ;  /* 0x000860ea01007387 */ /* 0x004fe80000100a00 */
[----:B---3--:R-:W-:Y:S04]  /*b260*/  STL.64 [R1+0x858], R232 ;  /* 0x000858e801007387 */ /* 0x008fe80000100a00 */
[----:B----4-:R-:W-:Y:S04]  /*b270*/  STL.64 [R1+0x850], R230 ;  /* 0x000850e601007387 */ /* 0x010fe80000100a00 */
        /* <DEDUP_REMOVED lines=64> */
[----:B0-----:R-:W2:Y:S04]  /*b680*/  LDL.LU R108, [R1] ;  /* 0x00000000016c7983 */ /* 0x001ea80000300800 */
[----:B------:R-:W2:Y:S04]  /*b690*/  LDL.LU R109, [R1+0x4] ;  /* 0x00000400016d7983 */ /* 0x000ea80000300800 */
        /* <DEDUP_REMOVED lines=102> */
[----:B------:R-:W2:Y:S01]  /*bd00*/  LDL.LU R212, [R1+0x1a0] ;  /* 0x0001a00001d47983 */ /* 0x000ea20000300800 */
        /* <DEDUP_REMOVED lines=22> */
[----:B------:R-:W-:Y:S01]  /*be70*/  IMAD.MOV.U32 R235, RZ, RZ, R0 ;  /* 0x000000ffffeb7224 */ /* 0x000fe200078e0000 */
[----:B------:R-:W-:Y:S01]  /*be80*/  UIADD3 UR16, UR7, 0x4, URZ ;  /* 0x0000000407107890 */ /* 0x000fe2000fffe03f */
[----:B------:R0:W5:Y:S01]  /*be90*/  LDL.LU R23, [R1+0x8bc] ;  /* 0x0008bc0001177983 */ /* 0x0001620000300800 */
[----:B------:R-:W-:Y:S01]  /*bea0*/  UIADD3 UR18, UR8, 0x4, URZ ;  /* 0x0000000408127890 */ /* 0x000fe2000fffe03f */
[----:B------:R-:W-:Y:S01]  /*beb0*/  UMOV UR17, 0x40000040 ;  /* 0x4000004000117882 */ /* 0x000fe20000000000 */
[----:B------:R-:W-:Y:S01]  /*bec0*/  UMOV UR19, 0x40000040 ;  /* 0x4000004000137882 */ /* 0x000fe20000000000 */
[----:B------:R0:W5:Y:S04]  /*bed0*/  LDL.LU R22, [R1+0x8b8] ;  /* 0x0008b80001167983 */ /* 0x0001680000300800 */
        /* <DEDUP_REMOVED lines=19> */
[----:B------:R0:W5:Y:S01]  /*c010*/  LDL.LU R2, [R1+0x868] ;  /* 0x0008680001027983 */ /* 0x0001620000300800 */
[----:B--2---:R-:W-:-:S06]  /*c020*/  WARPGROUP.ARRIVE ;  /* 0x00000000000079c5 */ /* 0x004fcc0000000000 */
        /* <DEDUP_REMOVED lines=66> */
[----:B-1----:R-:W2:Y:S04]  /*c450*/  LDL.LU.64 R234, [R1+0x860] ;  /* 0x0008600001ea7983 */ /* 0x002ea80000300a00 */
        /* <DEDUP_REMOVED lines=268> */
[----:B-1----:R0:W5:Y:S04]  /*d520*/  LDL.LU.64 R234, [R1+0x660] ;  /* 0x0006600001ea7983 */ /* 0x0021680000300a00 */
[----:B------:R0:W5:Y:S04]  /*d530*/  LDL.LU.64 R232, [R1+0x658] ;  /* 0x0006580001e87983 */ /* 0x0001680000300a00 */
        /* <DEDUP_REMOVED lines=63> */
[----:B------:R-:W-:Y:S01]  /*d930*/  UMOV UR17, 0x40000040 ;  /* 0x4000004000117882 */ /* 0x000fe20000000000 */
[----:B------:R-:W-:-:S04]  /*d940*/  UIADD3 UR6, UR6, 0x4, URZ ;  /* 0x0000000406067890 */ /* 0x000fc8000fffe03f */
[----:B------:R-:W-:-:S04]  /*d950*/  UISETP.NE.AND UP0, UPT, UR6, UR27, UPT ;  /* 0x0000001b0600728c */ /* 0x000fc8000bf05270 */
[----:B------:R-:W-:-:S06]  /*d960*/  USEL UR7, URZ, 0x1, UP0 ;  /* 0x000000013f077887 */ /* 0x000fcc0008000000 */
[----:B------:R-:W-:Y:S01]  /*d970*/  ISETP.NE.AND P0, PT, RZ, UR7, PT ;  /* 0x00000007ff007c0c */ /* 0x000fe2000bf05270 */
[----:B--2---:R-:W-:-:S06]  /*d980*/  WARPGROUP.ARRIVE ;  /* 0x00000000000079c5 */ /* 0x004fcc0000000000 */
[----:B------:R-:W-:Y:S03]  /*d990*/  QGMMA.64x256x32.F32.E5M2.E5M2 R24, gdesc[UR16], R24, gsb0 ;  /* 0x03e00000101879f3 */ /* 0x000fe60008003818 */
[----:B------:R-:W-:-:S03]  /*d9a0*/  WARPGROUP.DEPBAR.LE gsb0, 0x0 ;  /* 0x00008000000079c5 */ /* 0x000fc60000010000 */
[----:B0-----:R-:W-:Y:S05]  /*d9b0*/  @!P0 BRA `(.L_x_24) ;  /* 0x0000003800fc8947 */ /* 0x001fea0003800000 */
[----:B-----5:R0:W-:Y:S04]  /*d9c0*/  STL [R1+0x690], R225 ;  /* 0x000690e101007387 */ /* 0x0201e80000100800 */
[----:B------:R1:W-:Y:S01]  /*d9d0*/  STL [R1+0x68c], R226 ;  /* 0x00068ce201007387 */ /* 0x0003e20000100800 */
[----:B0-----:R-:W-:-:S03]  /*d9e0*/  IMAD.MOV.U32 R225, RZ, RZ, R0 ;  /* 0x000000ffffe17224 */ /* 0x001fc600078e0000 */
[----:B-1----:R-:W2:Y:S04]  /*d9f0*/  LDL R226, [R1+0x4] ;  /* 0x0000040001e27983 */ /* 0x002ea80000100800 */
[----:B------:R0:W-:Y:S04]  /*da00*/  STL [R1+0x688], R227 ;  /* 0x000688e301007387 */ /* 0x0001e80000100800 */
[----:B0-----:R-:W3:Y:S04]  /*da10*/  LDL R227, [R1+0x8] ;  /* 0x0000080001e37983 */ /* 0x001ee80000100800 */
[----:B------:R0:W-:Y:S04]  /*da20*/  STL [R1+0x684], R228 ;  /* 0x000684e401007387 */ /* 0x0001e80000100800 */
[----:B0-----:R-:W4:Y:S04]  /*da30*/  LDL R228, [R1+0xc] ;  /* 0x00000c0001e47983 */ /* 0x001f280000100800 */
        /* <DEDUP_REMOVED lines=211> */
[----:B0-----:R-:W4:Y:S04]  /*e770*/  LDL.LU R122, [R1+0x200] ;  /* 0x00020000017a7983 */ /* 0x001f280000300800 */
        /* <DEDUP_REMOVED lines=10> */
[----:B------:R-:W4:Y:S04]  /*e820*/  LDL.LU R0, [R1+0x22c] ;  /* 0x00022c0001007983 */ /* 0x000f280000300800 */
        /* <DEDUP_REMOVED lines=37> */
[----:B0-----:R-:W4:Y:S04]  /*ea80*/  LDL.LU R146, [R1+0x210] ;  /* 0x0002100001927983 */ /* 0x001f280000300800 */
[----:B------:R0:W-:Y:S01]  /*ea90*/  STL [R1+0x478], R147 ;  /* 0x0004789301007387 */ /* 0x0001e20000100800 */
[----:B------:R-:W-:-:S03]  /*eaa0*/  FADD R2, R225, R2 ;  /* 0x00000002e1027221 */ /* 0x000fc60000000000 */
[----:B0-----:R-:W4:Y:S04]  /*eab0*/  LDL R147, [R1+0x1f8] ;  /* 0x0001f80001937983 */ /* 0x001f280000100800 */
[----:B------:R0:W-:Y:S01]  /*eac0*/  STL [R1+0x474], R148 ;  /* 0x0004749401007387 */ /* 0x0001e20000100800 */
[----:B--2---:R-:W-:-:S01]  /*ead0*/  FADD R3, R226, R3 ;  /* 0x00000003e2037221 */ /* 0x004fc20000000000 */
[----:B---3--:R-:W-:Y:S02]  /*eae0*/  FADD R4, R227, R4 ;  /* 0x00000004e3047221 */ /* 0x008fe40000000000 */
[----:B0-----:R-:W2:Y:S04]  /*eaf0*/  LDL R148, [R1+0x1c0] ;  /* 0x0001c00001947983 */ /* 0x001ea80000100800 */
[----:B------:R0:W-:Y:S01]  /*eb00*/  STL [R1+0x470], R149 ;  /* 0x0004709501007387 */ /* 0x0001e20000100800 */
[----:B----4-:R-:W-:-:S01]  /*eb10*/  FADD R5, R228, R5 ;  /* 0x00000005e4057221 */ /* 0x010fc20000000000 */
[----:B------:R-:W-:-:S02]  /*eb20*/  FADD R6, R229, R6 ;  /* 0x00000006e5067221 */ /* 0x000fc40000000000 */
[----:B0-----:R-:W3:Y:S04]  /*eb30*/  LDL R149, [R1+0x1f4] ;  /* 0x0001f40001957983 */ /* 0x001ee80000100800 */
[----:B------:R0:W-:Y:S01]  /*eb40*/  STL [R1+0x46c], R150 ;  /* 0x00046c9601007387 */ /* 0x0001e20000100800 */
[----:B------:R-:W-:-:S01]  /*eb50*/  FADD R7, R230, R7 ;  /* 0x00000007e6077221 */ /* 0x000fc20000000000 */
[----:B------:R-:W-:Y:S02]  /*eb60*/  FADD R8, R231, R8 ;  /* 0x00000008e7087221 */ /* 0x000fe40000000000 */
[----:B0-----:R-:W4:Y:S04]  /*eb70*/  LDL.LU R150, [R1+0x20c] ;  /* 0x00020c0001967983 */ /* 0x001f280000300800 */
[----:B------:R0:W-:Y:S01]  /*eb80*/  STL [R1+0x468], R151 ;  /* 0x0004689701007387 */ /* 0x0001e20000100800 */
[----:B------:R-:W-:-:S01]  /*eb90*/  FADD R9, R232, R9 ;  /* 0x00000009e8097221 */ /* 0x000fc20000000000 */
[----:B------:R-:W-:-:S02]  /*eba0*/  FADD R10, R233, R10 ;  /* 0x0000000ae90a7221 */ /* 0x000fc40000000000 */
[----:B0-----:R-:W3:Y:S04]  /*ebb0*/  LDL R151, [R1+0x1f0] ;  /* 0x0001f00001977983 */ /* 0x001ee80000100800 */
[----:B------:R-:W2:Y:S04]  /*ebc0*/  LDL.LU R225, [R1+0x690] ;  /* 0x0006900001e17983 */ /* 0x000ea80000300800 */
[----:B------:R-:W4:Y:S04]  /*ebd0*/  LDL.LU R226, [R1+0x68c] ;  /* 0x00068c0001e27983 */ /* 0x000f280000300800 */
[----:B------:R-:W3:Y:S04]  /*ebe0*/  LDL.LU R227, [R1+0x688] ;  /* 0x0006880001e37983 */ /* 0x000ee80000300800 */
[----:B------:R-:W3:Y:S04]  /*ebf0*/  LDL.LU R228, [R1+0x684] ;  /* 0x0006840001e47983 */ /* 0x000ee80000300800 */
[----:B------:R-:W3:Y:S01]  /*ec00*/  LDL.LU R229, [R1+0x680] ;  /* 0x0006800001e57983 */ /* 0x000ee20000300800 */
[----:B------:R-:W-:-:S03]  /*ec10*/  FADD R11, R234, R11 ;  /* 0x0000000bea0b7221 */ /* 0x000fc60000000000 */
[----:B------:R-:W3:Y:S01]  /*ec20*/  LDL.LU R230, [R1+0x67c] ;  /* 0x00067c0001e67983 */ /* 0x000ee20000300800 */
[----:B------:R-:W-:-:S03]  /*ec30*/  FADD R12, R235, R12 ;  /* 0x0000000ceb0c7221 */ /* 0x000fc60000000000 */
[----:B------:R-:W3:Y:S04]  /*ec40*/  LDL.LU R231, [R1+0x678] ;  /* 0x0006780001e77983 */ /* 0x000ee80000300800 */
[----:B------:R-:W3:Y:S04]  /*ec50*/  LDL.LU R232, [R1+0x674] ;  /* 0x0006740001e87983 */ /* 0x000ee80000300800 */
[----:B------:R-:W3:Y:S04]  /*ec60*/  LDL.LU R233, [R1+0x670] ;  /* 0x0006700001e97983 */ /* 0x000ee80000300800 */
[----:B------:R-:W3:Y:S04]  /*ec70*/  LDL.LU R234, [R1+0x66c] ;  /* 0x00066c0001ea7983 */ /* 0x000ee80000300800 */
[----:B------:R-:W3:Y:S01]  /*ec80*/  LDL.LU R235, [R1+0x668] ;  /* 0x0006680001eb7983 */ /* 0x000ee20000300800 */
[----:B------:R-:W-:-:S01]  /*ec90*/  FADD R13, R24, R13 ;  /* 0x0000000d180d7221 */ /* 0x000fc20000000000 */
[----:B------:R-:W-:Y:S01]  /*eca0*/  FADD R14, R25, R14 ;  /* 0x0000000e190e7221 */ /* 0x000fe20000000000 */
[----:B------:R-:W-:-:S01]  /*ecb0*/  FADD R15, R26, R15 ;  /* 0x0000000f1a0f7221 */ /* 0x000fc20000000000 */
[----:B------:R-:W3:Y:S01]  /*ecc0*/  LDL.LU R24, [R1+0x664] ;  /* 0x0006640001187983 */ /* 0x000ee20000300800 */
[----:B------:R-:W-:-:S01]  /*ecd0*/  FADD R16, R27, R16 ;  /* 0x000000101b107221 */ /* 0x000fc20000000000 */
[----:B------:R-:W-:-:S02]  /*ece0*/  FADD R17, R28, R17 ;  /* 0x000000111c117221 */ /* 0x000fc40000000000 */
[----:B------:R-:W3:Y:S01]  /*ecf0*/  LDL.LU R25, [R1+0x660] ;  /* 0x0006600001197983 */ /* 0x000ee20000300800 */
[----:B------:R-:W-:-:S03]  /*ed00*/  FADD R18, R29, R18 ;  /* 0x000000121d127221 */ /* 0x000fc60000000000 */
        /* <DEDUP_REMOVED lines=157> */
[----:B--2---:R-:W-:-:S03]  /*f6e0*/  FADD R225, R108, R225 ;  /* 0x000000e16ce17221 */ /* 0x004fc60000000000 */
[----:B------:R-:W2:Y:S01]  /*f6f0*/  LDL.LU R105, [R1+0x520] ;  /* 0x0005200001697983 */ /* 0x000ea20000300800 */
[----:B----4-:R-:W-:-:S03]  /*f700*/  FADD R226, R109, R226 ;  /* 0x000000e26de27221 */ /* 0x010fc60000000000 */
[----:B------:R-:W4:Y:S01]  /*f710*/  LDL.LU R106, [R1+0x51c] ;  /* 0x00051c00016a7983 */ /* 0x000f220000300800 */
[----:B---3--:R-:W-:-:S03]  /*f720*/  FADD R227, R110, R227 ;  /* 0x000000e36ee37221 */ /* 0x008fc60000000000 */
        /* <DEDUP_REMOVED lines=15> */
[----:B------:R-:W-:-:S01]  /*f820*/  FADD R235, R118, R235 ;  /* 0x000000eb76eb7221 */ /* 0x000fc20000000000 */
[----:B------:R-:W-:Y:S02]  /*f830*/  FADD R122, R121, R122 ;  /* 0x0000007a797a7221 */ /* 0x000fe40000000000 */
[----:B------:R-:W3:Y:S01]  /*f840*/  LDL.LU R115, [R1+0x4f8] ;  /* 0x0004f80001737983 */ /* 0x000ee20000300800 */
[----:B------:R-:W-:-:S03]  /*f850*/  FADD R236, R119, R236 ;  /* 0x000000ec77ec7221 */ /* 0x000fc60000000000 */
[----:B------:R-:W3:Y:S01]  /*f860*/  LDL.LU R116, [R1+0x4f4] ;  /* 0x0004f40001747983 */ /* 0x000ee20000300800 */
[----:B------:R-:W-:-:S03]  /*f870*/  FADD R237, R120, R237 ;  /* 0x000000ed78ed7221 */ /* 0x000fc60000000000 */
[----:B------:R-:W3:Y:S01]  /*f880*/  LDL.LU R117, [R1+0x4f0] ;  /* 0x0004f00001757983 */ /* 0x000ee20000300800 */
[----:B------:R-:W-:-:S03]  /*f890*/  FADD R124, R123, R124 ;  /* 0x0000007c7b7c7221 */ /* 0x000fc60000000000 */
[----:B------:R-:W3:Y:S04]  /*f8a0*/  LDL.LU R118, [R1+0x4ec] ;  /* 0x0004ec0001767983 */ /* 0x000ee80000300800 */
[----:B------:R-:W3:Y:S01]  /*f8b0*/  LDL.LU R119, [R1+0x4e8] ;  /* 0x0004e80001777983 */ /* 0x000ee20000300800 */
[----:B------:R-:W-:-:S03]  /*f8c0*/  FADD R126, R125, R126 ;  /* 0x0000007e7d7e7221 */ /* 0x000fc60000000000 */
[----:B------:R-:W3:Y:S04]  /*f8d0*/  LDL.LU R120, [R1+0x4e4] ;  /* 0x0004e40001787983 */ /* 0x000ee80000300800 */
[----:B------:R-:W3:Y:S04]  /*f8e0*/  LDL.LU R121, [R1+0x4e0] ;  /* 0x0004e00001797983 */ /* 0x000ee80000300800 */
[----:B------:R0:W-:Y:S01]  /*f8f0*/  STL [R1+0x200], R122 ;  /* 0x0002007a01007387 */ /* 0x0001e20000100800 */
[----:B------:R-:W-:-:S01]  /*f900*/  FADD R150, R127, R150 ;  /* 0x000000967f967221 */ /* 0x000fc20000000000 */
[----:B------:R-:W-:Y:S01]  /*f910*/  FADD R146, R148, R146 ;  /* 0x0000009294927221 */ /* 0x000fe20000000000 */
[----:B------:R-:W-:-:S01]  /*f920*/  FADD R143, R144, R143 ;  /* 0x0000008f908f7221 */ /* 0x000fc20000000000 */
[----:B------:R-:W-:Y:S01]  /*f930*/  FADD R141, R142, R141 ;  /* 0x0000008d8e8d7221 */ /* 0x000fe20000000000 */
[----:B0-----:R-:W3:Y:S04]  /*f940*/  LDL.LU R122, [R1+0x4dc] ;  /* 0x0004dc00017a7983 */ /* 0x001ee80000300800 */
[----:B------:R-:W3:Y:S04]  /*f950*/  LDL.LU R123, [R1+0x4d8] ;  /* 0x0004d800017b7983 */ /* 0x000ee80000300800 */
[----:B------:R0:W-:Y:S01]  /*f960*/  STL [R1+0x204], R124 ;  /* 0x0002047c01007387 */ /* 0x0001e20000100800 */
[----:B------:R-:W-:-:S01]  /*f970*/  FADD R139, R140, R139 ;  /* 0x0000008b8c8b7221 */ /* 0x000fc20000000000 */
[----:B------:R-:W-:Y:S01]  /*f980*/  FADD R137, R138, R137 ;  /* 0x000000898a897221 */ /* 0x000fe20000000000 */
[----:B------:R-:W-:-:S01]  /*f990*/  FADD R135, R136, R135 ;  /* 0x0000008788877221 */ /* 0x000fc20000000000 */
[----:B0-----:R-:W3:Y:S04]  /*f9a0*/  LDL.LU R124, [R1+0x4d4] ;  /* 0x0004d400017c7983 */ /* 0x001ee80000300800 */
[----:B------:R-:W3:Y:S04]  /*f9b0*/  LDL.LU R125, [R1+0x4d0] ;  /* 0x0004d000017d7983 */ /* 0x000ee80000300800 */
[----:B------:R0:W-:Y:S01]  /*f9c0*/  STL [R1+0x208], R126 ;  /* 0x0002087e01007387 */ /* 0x0001e20000100800 */
[----:B------:R-:W-:-:S01]  /*f9d0*/  FADD R131, R133, R131 ;  /* 0x0000008385837221 */ /* 0x000fc20000000000 */
[----:B------:R-:W-:-:S02]  /*f9e0*/  FADD R0, R129, R0 ;  /* 0x0000000081007221 */ /* 0x000fc40000000000 */
[----:B0-----:R-:W3:Y:S04]  /*f9f0*/  LDL.LU R126, [R1+0x4cc] ;  /* 0x0004cc00017e7983 */ /* 0x001ee80000300800 */
[----:B------:R-:W3:Y:S04]  /*fa00*/  LDL.LU R127, [R1+0x4c8] ;  /* 0x0004c800017f7983 */ /* 0x000ee80000300800 */
[----:B------:R-:W-:Y:S04]  /*fa10*/  STL [R1+0x20c], R150 ;  /* 0x00020c9601007387 */ /* 0x000fe80000100800 */
[----:B------:R-:W-:Y:S04]  /*fa20*/  STL [R1+0x210], R146 ;  /* 0x0002109201007387 */ /* 0x000fe80000100800 */
[----:B------:R-:W-:Y:S04]  /*fa30*/  STL [R1+0x214], R143 ;  /* 0x0002148f01007387 */ /* 0x000fe80000100800 */
[----:B------:R-:W-:Y:S04]  /*fa40*/  STL [R1+0x218], R141 ;  /* 0x0002188d01007387 */ /* 0x000fe80000100800 */
[----:B------:R-:W-:Y:S04]  /*fa50*/  STL [R1+0x21c], R139 ;  /* 0x00021c8b01007387 */ /* 0x000fe80000100800 */
[----:B------:R-:W-:Y:S04]  /*fa60*/  STL [R1+0x220], R137 ;  /* 0x0002208901007387 */ /* 0x000fe80000100800 */
[----:B------:R-:W2:Y:S04]  /*fa70*/  LDL.LU R129, [R1+0x230] ;  /* 0x0002300001817983 */ /* 0x000ea80000300800 */
[----:B------:R-:W-:Y:S04]  /*fa80*/  STL [R1+0x224], R135 ;  /* 0x0002248701007387 */ /* 0x000fe80000100800 */
[----:B------:R0:W-:Y:S04]  /*fa90*/  STL [R1+0x228], R131 ;  /* 0x0002288301007387 */ /* 0x0001e80000100800 */
[----:B0-----:R-:W4:Y:S04]  /*faa0*/  LDL.LU R131, [R1+0x234] ;  /* 0x0002340001837983 */ /* 0x001f280000300800 */
[----:B------:R-:W3:Y:S04]  /*fab0*/  LDL.LU R133, [R1+0x238] ;  /* 0x0002380001857983 */ /* 0x000ee80000300800 */
[----:B------:R0:W-:Y:S04]  /*fac0*/  STL [R1+0x22c], R0 ;  /* 0x00022c0001007387 */ /* 0x0001e80000100800 */
        /* <DEDUP_REMOVED lines=13> */
[----:B0-----:R-:W3:Y:S01]  /*fba0*/  LDL.LU R0, [R1+0x270] ;  /* 0x0002700001007983 */ /* 0x001ee20000300800 */
[----:B--2---:R-:W-:-:S03]  /*fbb0*/  FADD R129, R128, R129 ;  /* 0x0000008180817221 */ /* 0x004fc60000000000 */
[----:B------:R-:W2:Y:S04]  /*fbc0*/  LDL.LU R128, [R1+0x4c4] ;  /* 0x0004c40001807983 */ /* 0x000ea80000300800 */
[----:B------:R0:W-:Y:S04]  /*fbd0*/  STL [R1+0x230], R129 ;  /* 0x0002308101007387 */ /* 0x0001e80000100800 */
[----:B0-----:R-:W2:Y:S01]  /*fbe0*/  LDL.LU R129, [R1+0x4c0] ;  /* 0x0004c00001817983 */ /* 0x001ea20000300800 */
[----:B----4-:R-:W-:-:S03]  /*fbf0*/  FADD R131, R130, R131 ;  /* 0x0000008382837221 */ /* 0x010fc60000000000 */
[----:B------:R-:W4:Y:S01]  /*fc00*/  LDL.LU R130, [R1+0x4bc] ;  /* 0x0004bc0001827983 */ /* 0x000f220000300800 */
[----:B---3--:R-:W-:-:S03]  /*fc10*/  FADD R133, R132, R133 ;  /* 0x0000008584857221 */ /* 0x008fc60000000000 */
[----:B------:R0:W-:Y:S01]  /*fc20*/  STL [R1+0x234], R131 ;  /* 0x0002348301007387 */ /* 0x0001e20000100800 */
[----:B------:R-:W-:-:S03]  /*fc30*/  FADD R135, R134, R135 ;  /* 0x0000008786877221 */ /* 0x000fc60000000000 */
[----:B0-----:R-:W3:Y:S01]  /*fc40*/  LDL.LU R131, [R1+0x4b8] ;  /* 0x0004b80001837983 */ /* 0x001ee20000300800 */
[----:B------:R-:W-:-:S03]  /*fc50*/  FADD R150, R151, R150 ;  /* 0x0000009697967221 */ /* 0x000fc60000000000 */
[----:B------:R-:W3:Y:S01]  /*fc60*/  LDL.LU R132, [R1+0x4b4] ;  /* 0x0004b40001847983 */ /* 0x000ee20000300800 */
[----:B------:R-:W-:-:S03]  /*fc70*/  FADD R148, R149, R148 ;  /* 0x0000009495947221 */ /* 0x000fc60000000000 */
[----:B------:R0:W-:Y:S01]  /*fc80*/  STL [R1+0x238], R133 ;  /* 0x0002388501007387 */ /* 0x0001e20000100800 */
[----:B------:R-:W-:-:S01]  /*fc90*/  FADD R146, R147, R146 ;  /* 0x0000009293927221 */ /* 0x000fc20000000000 */
[----:B------:R-:W-:Y:S02]  /*fca0*/  FADD R144, R145, R144 ;  /* 0x0000009091907221 */ /* 0x000fe40000000000 */
[----:B0-----:R-:W3:Y:S01]  /*fcb0*/  LDL.LU R133, [R1+0x4b0] ;  /* 0x0004b00001857983 */ /* 0x001ee20000300800 */
[----:B------:R-:W-:-:S03]  /*fcc0*/  FADD R143, R24, R143 ;  /* 0x0000008f188f7221 */ /* 0x000fc60000000000 */
[----:B------:R-:W3:Y:S01]  /*fcd0*/  LDL.LU R134, [R1+0x4ac] ;  /* 0x0004ac0001867983 */ /* 0x000ee20000300800 */
[----:B------:R-:W-:-:S03]  /*fce0*/  FADD R142, R25, R142 ;  /* 0x0000008e198e7221 */ /* 0x000fc60000000000 */
[----:B------:R0:W-:Y:S01]  /*fcf0*/  STL [R1+0x23c], R135 ;  /* 0x00023c8701007387 */ /* 0x0001e20000100800 */
[----:B------:R-:W-:-:S01]  /*fd00*/  FADD R141, R26, R141 ;  /* 0x0000008d1a8d7221 */ /* 0x000fc20000000000 */
[----:B------:R-:W-:Y:S01]  /*fd10*/  FADD R140, R27, R140 ;  /* 0x0000008c1b8c7221 */ /* 0x000fe20000000000 */
[----:B------:R-:W-:-:S01]  /*fd20*/  FADD R139, R28, R139 ;  /* 0x0000008b1c8b7221 */ /* 0x000fc20000000000 */
[----:B0-----:R-:W3:Y:S01]  /*fd30*/  LDL.LU R135, [R1+0x4a8] ;  /* 0x0004a80001877983 */ /* 0x001ee20000300800 */
[----:B------:R-:W-:-:S03]  /*fd40*/  FADD R138, R29, R138 ;  /* 0x0000008a1d8a7221 */ /* 0x000fc60000000000 */
[----:B------:R0:W-:Y:S01]  /*fd50*/  STL [R1+0x240], R150 ;  /* 0x0002409601007387 */ /* 0x0001e20000100800 */
[----:B------:R-:W-:-:S03]  /*fd60*/  FADD R137, R30, R137 ;  /* 0x000000891e897221 */ /* 0x000fc60000000000 */
[----:B------:R1:W-:Y:S01]  /*fd70*/  STL [R1+0x244], R148 ;  /* 0x0002449401007387 */ /* 0x0003e20000100800 */
[----:B------:R-:W-:-:S03]  /*fd80*/  FADD R136, R31, R136 ;  /* 0x000000881f887221 */ /* 0x000fc60000000000 */
[----:B------:R1:W-:Y:S01]  /*fd90*/  STL [R1+0x248], R146 ;  /* 0x0002489201007387 */ /* 0x0003e20000100800 */
[----:B------:R-:W-:-:S03]  /*fda0*/  FADD R0, R32, R0 ;  /* 0x0000000020007221 */ /* 0x000fc60000000000 */
[----:B------:R1:W-:Y:S04]  /*fdb0*/  STL [R1+0x24c], R144 ;  /* 0x00024c9001007387 */ /* 0x0003e80000100800 */
[----:B------:R1:W-:Y:S04]  /*fdc0*/  STL [R1+0x250], R143 ;  /* 0x0002508f01007387 */ /* 0x0003e80000100800 */
[----:B------:R1:W-:Y:S04]  /*fdd0*/  STL [R1+0x254], R142 ;  /* 0x0002548e01007387 */ /* 0x0003e80000100800 */
[----:B------:R1:W-:Y:S04]  /*fde0*/  STL [R1+0x258], R141 ;  /* 0x0002588d01007387 */ /* 0x0003e80000100800 */
[----:B------:R1:W-:Y:S04]  /*fdf0*/  STL [R1+0x25c], R140 ;  /* 0x00025c8c01007387 */ /* 0x0003e80000100800 */
[----:B------:R1:W-:Y:S04]  /*fe00*/  STL [R1+0x260], R139 ;  /* 0x0002608b01007387 */ /* 0x0003e80000100800 */
[----:B------:R1:W-:Y:S04]  /*fe10*/  STL [R1+0x264], R138 ;  /* 0x0002648a01007387 */ /* 0x0003e80000100800 */
[----:B------:R-:W2:Y:S04]  /*fe20*/  LDL.LU R151, [R1+0x274] ;  /* 0x0002740001977983 */ /* 0x000ea80000300800 */
[----:B------:R1:W-:Y:S04]  /*fe30*/  STL [R1+0x268], R137 ;  /* 0x0002688901007387 */ /* 0x0003e80000100800 */
[----:B0-----:R-:W4:Y:S04]  /*fe40*/  LDL.LU R150, [R1+0x278] ;  /* 0x0002780001967983 */ /* 0x001f280000300800 */
[----:B------:R0:W-:Y:S04]  /*fe50*/  STL [R1+0x26c], R136 ;  /* 0x00026c8801007387 */ /* 0x0001e80000100800 */
[----:B------:R-:W3:Y:S04]  /*fe60*/  LDL.LU R149, [R1+0x27c] ;  /* 0x00027c0001957983 */ /* 0x000ee80000300800 */
[----:B------:R0:W-:Y:S04]  /*fe70*/  STL [R1+0x270], R0 ;  /* 0x0002700001007387 */ /* 0x0001e80000100800 */
[----:B-1----:R-:W3:Y:S04]  /*fe80*/  LDL.LU R148, [R1+0x280] ;  /* 0x0002800001947983 */ /* 0x002ee80000300800 */
        /* <DEDUP_REMOVED lines=11> */
[----:B0-----:R-:W3:Y:S04]  /*ff40*/  LDL.LU R136, [R1+0x2b0] ;  /* 0x0002b00001887983 */ /* 0x001ee80000300800 */
[----:B------:R-:W3:Y:S01]  /*ff50*/  LDL.LU R0, [R1+0x2b4] ;  /* 0x0002b40001007983 */ /* 0x000ee20000300800 */
[----:B--2---:R-:W-:-:S05]  /*ff60*/  FADD R151, R33, R151 ;  /* 0x0000009721977221 */ /* 0x004fca0000000000 */
[----:B------:R0:W-:Y:S01]  /*ff70*/  STL [R1+0x274], R151 ;  /* 0x0002749701007387 */ /* 0x0001e20000100800 */
[----:B----4-:R-:W-:-:S05]  /*ff80*/  FADD R150, R34, R150 ;  /* 0x0000009622967221 */ /* 0x010fca0000000000 */
[----:B------:R1:W-:Y:S01]  /*ff90*/  STL [R1+0x278], R150 ;  /* 0x0002789601007387 */ /* 0x0003e20000100800 */
[----:B---3--:R-:W-:-:S05]  /*ffa0*/  FADD R149, R35, R149 ;  /* 0x0000009523957221 */ /* 0x008fca0000000000 */
[----:B------:R2:W-:Y:S01]  /*ffb0*/  STL [R1+0x27c], R149 ;  /* 0x00027c9501007387 */ /* 0x0005e20000100800 */
[----:B------:R-:W-:-:S01]  /*ffc0*/  FADD R148, R36, R148 ;  /* 0x0000009424947221 */ /* 0x000fc20000000000 */
[----:B------:R-:W-:-:S04]  /*ffd0*/  FADD R147, R37, R147 ;  /* 0x0000009325937221 */ /* 0x000fc80000000000 */
[----:B------:R3:W-:Y:S01]  /*ffe0*/  STL [R1+0x280], R148 ;  /* 0x0002809401007387 */ /* 0x0007e20000100800 */
[----:B------:R-:W-:-:S03]  /*fff0*/  FADD R146, R38, R146 ;  /* 0x0000009226927221 */ /* 0x000fc60000000000 */
        /* <DEDUP_REMOVED lines=20> */
[----:B0-----:R-:W4:Y:S01]  /*10140*/  LDL.LU R151, [R1+0x2b8] ;  /* 0x0002b80001977983 */ /* 0x001f220000300800 */
[----:B------:R-:W-:-:S03]  /*10150*/  FADD R0, R49, R0 ;  /* 0x0000000031007221 */ /* 0x000fc60000000000 */
[----:B------:R0:W-:Y:S04]  /*10160*/  STL [R1+0x2ac], R137 ;  /* 0x0002ac8901007387 */ /* 0x0001e80000100800 */
[----:B-1----:R-:W4:Y:S04]  /*10170*/  LDL.LU R150, [R1+0x2bc] ;  /* 0x0002bc0001967983 */ /* 0x002f280000300800 */
[----:B------:R1:W-:Y:S04]  /*10180*/  STL [R1+0x2b0], R136 ;  /* 0x0002b08801007387 */ /* 0x0003e80000100800 */
[----:B--2---:R-:W2:Y:S04]  /*10190*/  LDL.LU R149, [R1+0x2c0] ;  /* 0x0002c00001957983 */ /* 0x004ea80000300800 */
[----:B------:R1:W-:Y:S04]  /*101a0*/  STL [R1+0x2b4], R0 ;  /* 0x0002b40001007387 */ /* 0x0003e80000100800 */
[----:B---3--:R-:W3:Y:S04]  /*101b0*/  LDL.LU R148, [R1+0x2c4] ;  /* 0x0002c40001947983 */ /* 0x008ee80000300800 */
[----:B----4-:R-:W4:Y:S04]  /*101c0*/  LDL.LU R147, [R1+0x2c8] ;  /* 0x0002c80001937983 */ /* 0x010f280000300800 */
[----:B------:R-:W4:Y:S04]  /*101d0*/  LDL.LU R146, [R1+0x2cc] ;  /* 0x0002cc0001927983 */ /* 0x000f280000300800 */
        /* <DEDUP_REMOVED lines=8> */
[----:B0-----:R-:W4:Y:S04]  /*10260*/  LDL.LU R137, [R1+0x2f0] ;  /* 0x0002f00001897983 */ /* 0x001f280000300800 */
[----:B-1----:R-:W4:Y:S04]  /*10270*/  LDL.LU R136, [R1+0x2f4] ;  /* 0x0002f40001887983 */ /* 0x002f280000300800 */
[----:B------:R-:W4:Y:S01]  /*10280*/  LDL.LU R0, [R1+0x2f8] ;  /* 0x0002f80001007983 */ /* 0x000f220000300800 */
[----:B------:R-:W-:-:S01]  /*10290*/  FADD R151, R50, R151 ;  /* 0x0000009732977221 */ /* 0x000fc20000000000 */
[----:B------:R-:W-:-:S04]  /*102a0*/  FADD R150, R51, R150 ;  /* 0x0000009633967221 */ /* 0x000fc80000000000 */
[----:B------:R0:W-:Y:S01]  /*102b0*/  STL [R1+0x2b8], R151 ;  /* 0x0002b89701007387 */ /* 0x0001e20000100800 */
[----:B--2---:R-:W-:-:S03]  /*102c0*/  FADD R149, R52, R149 ;  /* 0x0000009534957221 */ /* 0x004fc60000000000 */
[----:B------:R1:W-:Y:S01]  /*102d0*/  STL [R1+0x2bc], R150 ;  /* 0x0002bc9601007387 */ /* 0x0003e20000100800 */
[----:B---3--:R-:W-:-:S03]  /*102e0*/  FADD R148, R53, R148 ;  /* 0x0000009435947221 */ /* 0x008fc60000000000 */
[----:B------:R2:W-:Y:S01]  /*102f0*/  STL [R1+0x2c0], R149 ;  /* 0x0002c09501007387 */ /* 0x0005e20000100800 */
[----:B----4-:R-:W-:-:S03]  /*10300*/  FADD R147, R54, R147 ;  /* 0x0000009336937221 */ /* 0x010fc60000000000 */
        /* <DEDUP_REMOVED lines=198> */
[----:B------:R-:W-:Y:S01]  /*10f70*/  STL [R1+0x3c8], R151 ;  /* 0x0003c89701007387 */ /* 0x000fe20000100800 */
[----:B--2---:R-:W-:-:S03]  /*10f80*/  FADD R149, R120, R149 ;  /* 0x0000009578957221 */ /* 0x004fc60000000000 */
[----:B------:R-:W-:Y:S01]  /*10f90*/  STL [R1+0x3cc], R150 ;  /* 0x0003cc9601007387 */ /* 0x000fe20000100800 */
[----:B---3--:R-:W-:-:S03]  /*10fa0*/  FADD R148, R121, R148 ;  /* 0x0000009479947221 */ /* 0x008fc60000000000 */
[----:B------:R-:W-:Y:S01]  /*10fb0*/  STL [R1+0x3d0], R149 ;  /* 0x0003d09501007387 */ /* 0x000fe20000100800 */
[----:B----4-:R-:W-:-:S03]  /*10fc0*/  FADD R147, R122, R147 ;  /* 0x000000937a937221 */ /* 0x010fc60000000000 */
[----:B------:R-:W-:Y:S01]  /*10fd0*/  STL [R1+0x3d4], R148 ;  /* 0x0003d49401007387 */ /* 0x000fe20000100800 */
[----:B------:R-:W-:-:S03]  /*10fe0*/  FADD R146, R123, R146 ;  /* 0x000000927b927221 */ /* 0x000fc60000000000 */
        /* <DEDUP_REMOVED lines=17> */
[----:B------:R-:W-:-:S01]  /*11100*/  FADD R137, R132, R137 ;  /* 0x0000008984897221 */ /* 0x000fc20000000000 */
[----:B------:R-:W-:Y:S02]  /*11110*/  FADD R136, R133, R136 ;  /* 0x0000008885887221 */ /* 0x000fe40000000000 */
[----:B------:R-:W-:Y:S04]  /*11120*/  STL [R1+0x3fc], R138 ;  /* 0x0003fc8a01007387 */ /* 0x000fe80000100800 */
[----:B------:R0:W-:Y:S04]  /*11130*/  STL [R1+0x404], R136 ;  /* 0x0004048801007387 */ /* 0x0001e80000100800 */
[----:B------:R1:W-:Y:S04]  /*11140*/  STL [R1+0x400], R137 ;  /* 0x0004008901007387 */ /* 0x0003e80000100800 */
[----:B0-----:R-:W2:Y:S01]  /*11150*/  LDL.LU R136, [R1+0x40c] ;  /* 0x00040c0001887983 */ /* 0x001ea20000300800 */
[----:B------:R-:W-:-:S03]  /*11160*/  FADD R0, R134, R0 ;  /* 0x0000000086007221 */ /* 0x000fc60000000000 */
[----:B-1----:R-:W3:Y:S04]  /*11170*/  LDL.LU R137, [R1+0x410] ;  /* 0x0004100001897983 */ /* 0x002ee80000300800 */
[----:B------:R-:W4:Y:S04]  /*11180*/  LDL.LU R138, [R1+0x414] ;  /* 0x00041400018a7983 */ /* 0x000f280000300800 */
[----:B------:R0:W-:Y:S04]  /*11190*/  STL [R1+0x408], R0 ;  /* 0x0004080001007387 */ /* 0x0001e80000100800 */
        /* <DEDUP_REMOVED lines=13> */
[----:B0-----:R-:W4:Y:S01]  /*11270*/  LDL.LU R0, [R1+0x44c] ;  /* 0x00044c0001007983 */ /* 0x001f220000300800 */
[----:B--2---:R-:W-:-:S05]  /*11280*/  FADD R136, R135, R136 ;  /* 0x0000008887887221 */ /* 0x004fca0000000000 */
[----:B------:R0:W-:Y:S04]  /*11290*/  STL [R1+0x40c], R136 ;  /* 0x00040c8801007387 */ /* 0x0001e80000100800 */
[----:B0-----:R-:W3:Y:S02]  /*112a0*/  LDL.LU R136, [R1+0x4a4] ;  /* 0x0004a40001887983 */ /* 0x001ee40000300800 */
[----:B---3--:R-:W-:-:S05]  /*112b0*/  FADD R137, R136, R137 ;  /* 0x0000008988897221 */ /* 0x008fca0000000000 */
[----:B------:R0:W-:Y:S04]  /*112c0*/  STL [R1+0x410], R137 ;  /* 0x0004108901007387 */ /* 0x0001e80000100800 */
[----:B0-----:R-:W4:Y:S02]  /*112d0*/  LDL.LU R137, [R1+0x4a0] ;  /* 0x0004a00001897983 */ /* 0x001f240000300800 */
[----:B----4-:R-:W-:-:S05]  /*112e0*/  FADD R138, R137, R138 ;  /* 0x0000008a898a7221 */ /* 0x010fca0000000000 */
[----:B------:R0:W-:Y:S04]  /*112f0*/  STL [R1+0x414], R138 ;  /* 0x0004148a01007387 */ /* 0x0001e80000100800 */
[----:B0-----:R-:W2:Y:S02]  /*11300*/  LDL.LU R138, [R1+0x49c] ;  /* 0x00049c00018a7983 */ /* 0x001ea40000300800 */
[----:B--2---:R-:W-:-:S05]  /*11310*/  FADD R139, R138, R139 ;  /* 0x0000008b8a8b7221 */ /* 0x004fca0000000000 */
        /* <DEDUP_REMOVED lines=37> */
[----:B0-----:R-:W2:Y:S01]  /*11570*/  LDL.LU R151, [R1+0x468] ;  /* 0x0004680001977983 */ /* 0x001ea20000300800 */
[----:B------:R-:W-:Y:S01]  /*11580*/  UMOV UR6, URZ ;  /* 0x0000003f00067c82 */ /* 0x000fe20008000000 */
[----:B--2---:R-:W-:-:S05]  /*11590*/  FADD R0, R0, R151 ;  /* 0x0000009700007221 */ /* 0x004fca0000000000 */
[----:B------:R0:W-:Y:S02]  /*115a0*/  STL [R1+0x44c], R0 ;  /* 0x00044c0001007387 */ /* 0x0001e40000100800 */
.L_x_24:
[----:B------:R-:W-:Y:S05]  /*115b0*/  @!P1 BRA `(.L_x_25) ;  /* 0x0000000000049947 */ /* 0x000fea0003800000 */
[----:B------:R-:W-:Y:S01]  /*115c0*/  BPT.TRAP 0x1 ;  /* 0x000000040000795c */ /* 0x000fe20000300000 */
.L_x_25:
[----:B------:R-:W-:Y:S02]  /*115d0*/  UISETP.GT.U32.AND UP0, UPT, UR13, 0x1, UPT ;  /* 0x000000010d00788c */ /* 0x000fe4000bf04070 */
[----:B------:R-:W-:-:S04]  /*115e0*/  ULEA UR8, UR25, UR12, 0x3 ;  /* 0x0000000c19087291 */ /* 0x000fc8000f8e183f */
[----:B------:R-:W-:Y:S01]  /*115f0*/  UIADD3 UR8, UR8, 0x18, URZ ;  /* 0x0000001808087890 */ /* 0x000fe2000fffe03f */
[----:B------:R-:W-:-:S03]  /*11600*/  PLOP3.LUT P0, PT, PT, PT, UP0, 0x80, 0x0 ;  /* 0x000000000000781c */ /* 0x000fc60003f0f008 */
[----:B------:R-:W-:-:S09]  /*11610*/  UPRMT UR8, URZ, 0x654, UR8 ;  /* 0x000006543f087896 */ /* 0x000fd20008000008 */
[----:B------:R-:W-:Y:S01]  /*11620*/  SYNCS.ARRIVE.TRANS64.RED.A1T0 RZ, [UR8], RZ ;  /* 0x000000ffffff79a7 */ /* 0x000fe20008100408 */
[----:B------:R-:W-:Y:S05]  /*11630*/  @P0 BRA `(.L_x_26) ;  /* 0x0000000000040947 */ /* 0x000fea0003800000 */
[----:B------:R-:W-:Y:S01]  /*11640*/  BPT.TRAP 0x1 ;  /* 0x000000040000795c */ /* 0x000fe20000300000 */
.L_x_26:
[----:B------:R-:W-:Y:S02]  /*11650*/  UISETP.GT.AND UP2, UPT, UR26, 0x1, UPT ;  /* 0x000000011a00788c */ /* 0x000fe4000bf44270 */
[----:B------:R-:W-:Y:S02]  /*11660*/  UIADD3 UR23, UR23, 0x1, URZ ;  /* 0x0000000117177890 */ /* 0x000fe4000fffe03f */
[----:B------:R-:W-:Y:S02]  /*11670*/  UIADD3 UR25, UR25, 0x1, URZ ;  /* 0x0000000119197890 */ /* 0x000fe4000fffe03f */
[----:B------:R-:W-:Y:S01]  /*11680*/  PLOP3.LUT P0, PT, PT, PT, UP2, 0x80, 0x0 ;  /* 0x000000000000781c */ /* 0x000fe20003f0f028 */
[----:B------:R-:W-:Y:S02]  /*11690*/  UISETP.NE.AND UP0, UPT, UR23, 0x3, UPT ;  /* 0x000000031700788c */ /* 0x000fe4000bf05270 */
[----:B------:R-:W-:Y:S02]  /*116a0*/  UIADD3 UR16, UR26, -0x1, URZ ;  /* 0xffffffff1a107890 */ /* 0x000fe4000fffe03f */
[----:B------:R-:W-:-:S02]  /*116b0*/  USEL UR8, URZ, 0x1, UP0 ;  /* 0x000000013f087887 */ /* 0x000fc40008000000 */
[----:B------:R-:W-:Y:S02]  /*116c0*/  UISETP.NE.AND UP1, UPT, UR25, 0x3, UPT ;  /* 0x000000031900788c */ /* 0x000fe4000bf25270 */
[----:B------:R-:W-:Y:S02]  /*116d0*/  ULOP3.LUT UR24, UR24, UR8, URZ, 0x3c, !UPT ;  /* 0x0000000818187292 */ /* 0x000fe4000f8e3c3f */
[----:B------:R-:W-:Y:S02]  /*116e0*/  USEL UR23, UR23, URZ, UP0 ;  /* 0x0000003f17177287 */ /* 0x000fe40008000000 */
[----:B------:R-:W-:Y:S01]  /*116f0*/  USEL UR25, UR25, URZ, UP1 ;  /* 0x0000003f19197287 */ /* 0x000fe20008800000 */
[----:B------:R-:W-:Y:S01]  /*11700*/  UMOV UR8, 0x1 ;  /* 0x0000000100087882 */ /* 0x000fe20000000000 */
[----:B------:R-:W-:Y:S01]  /*11710*/  UMOV UR26, UR16 ;  /* 0x00000010001a7c82 */ /* 0x000fe20008000000 */
[----:B------:R-:W-:Y:S09]  /*11720*/  @P0 BRA `(.L_x_27) ;  /* 0xffffff7400840947 */ /* 0x000ff2000383ffff */
.L_x_19:
[----:B------:R-:W-:-:S04]  /*11730*/  UISETP.NE.AND UP0, UPT, UR6, URZ, UPT ;  /* 0x0000003f0600728c */ /* 0x000fc8000bf05270 */
[----:B------:R-:W-:-:S06]  /*11740*/  USEL UR6, URZ, 0x1, !UP0 ;  /* 0x000000013f067887 */ /* 0x000fcc000c000000 */
[----:B------:R-:W-:-:S13]  /*11750*/  ISETP.NE.AND P0, PT, RZ, UR6, PT ;  /* 0x00000006ff007c0c */ /* 0x000fda000bf05270 */
[----:B------:R-:W-:Y:S05]  /*11760*/  @!P0 BRA `(.L_x_28) ;  /* 0x0000003800188947 */ /* 0x000fea0003800000 */
[----:B------:R1:W-:Y:S04]  /*11770*/  STL [R1+0x620], R41 ;  /* 0x0006202901007387 */ /* 0x0003e80000100800 */
[----:B-1----:R-:W3:Y:S04]  /*11780*/  LDL.LU R41, [R1] ;  /* 0x0000000001297983 */ /* 0x002ee80000300800 */
[----:B------:R1:W-:Y:S04]  /*11790*/  STL [R1+0x61c], R42 ;  /* 0x00061c2a01007387 */ /* 0x0003e80000100800 */
[----:B-1----:R-:W4:Y:S04]  /*117a0*/  LDL.LU R42, [R1+0x4] ;  /* 0x00000400012a7983 */ /* 0x002f280000300800 */
[----:B------:R1:W-:Y:S04]  /*117b0*/  STL [R1+0x618], R43 ;  /* 0x0006182b01007387 */ /* 0x0003e80000100800 */
[----:B-1----:R-:W2:Y:S04]  /*117c0*/  LDL.LU R43, [R1+0x8] ;  /* 0x00000800012b7983 */ /* 0x002ea80000300800 */
        /* <DEDUP_REMOVED lines=146> */
[----:B0-----:R-:W2:Y:S04]  /*120f0*/  LDL.LU R0, [R1+0x204] ;  /* 0x0002040001007983 */ /* 0x001ea80000300800 */
[----:B------:R0:W-:Y:S04]  /*12100*/  STL [R1+0x4f0], R117 ;  /* 0x0004f07501007387 */ /* 0x0001e80000100800 */
        /* <DEDUP_REMOVED lines=68> */
[----:B0-----:R-:W2:Y:S01]  /*12550*/  LDL.LU R151, [R1+0x130] ;  /* 0x0001300001977983 */ /* 0x001ea20000300800 */
[----:B---3-5:R-:W-:Y:S01]  /*12560*/  FADD R2, R41, R2 ;  /* 0x0000000229027221 */ /* 0x028fe20000000000 */
[----:B----4-:R-:W-:Y:S01]  /*12570*/  FADD R3, R42, R3 ;  /* 0x000000032a037221 */ /* 0x010fe20000000000 */
[----:B--2---:R-:W-:Y:S01]  /*12580*/  FADD R4, R43, R4 ;  /* 0x000000042b047221 */ /* 0x004fe20000000000 */
[----:B------:R-:W2:Y:S01]  /*12590*/  LDL.LU R41, [R1+0x620] ;  /* 0x0006200001297983 */ /* 0x000ea20000300800 */
[----:B------:R-:W-:Y:S01]  /*125a0*/  FADD R5, R44, R5 ;  /* 0x000000052c057221 */ /* 0x000fe20000000000 */
[----:B------:R-:W-:-:S02]  /*125b0*/  FADD R6, R45, R6 ;  /* 0x000000062d067221 */ /* 0x000fc40000000000 */
[----:B------:R-:W3:Y:S01]  /*125c0*/  LDL.LU R42, [R1+0x61c] ;  /* 0x00061c00012a7983 */ /* 0x000ee20000300800 */
[----:B------:R-:W-:-:S03]  /*125d0*/  FADD R7, R46, R7 ;  /* 0x000000072e077221 */ /* 0x000fc60000000000 */
[----:B------:R-:W4:Y:S01]  /*125e0*/  LDL.LU R43, [R1+0x618] ;  /* 0x00061800012b7983 */ /* 0x000f220000300800 */
[----:B------:R-:W-:-:S03]  /*125f0*/  FADD R8, R47, R8 ;  /* 0x000000082f087221 */ /* 0x000fc60000000000 */
[----:B------:R-:W2:Y:S01]  /*12600*/  LDL.LU R44, [R1+0x614] ;  /* 0x00061400012c7983 */ /* 0x000ea20000300800 */
[----:B------:R-:W-:-:S03]  /*12610*/  FADD R9, R48, R9 ;  /* 0x0000000930097221 */ /* 0x000fc60000000000 */
        /* <DEDUP_REMOVED lines=133> */
[----:B------:R-:W-:Y:S01]  /*12e70*/  FADD R204, R115, R204 ;  /* 0x000000cc73cc7221 */ /* 0x000fe20000000000 */
[----:B------:R-:W-:Y:S02]  /*12e80*/  FADD R118, R119, R118 ;  /* 0x0000007677767221 */ /* 0x000fe40000000000 */
[----:B------:R-:W2:Y:S01]  /*12e90*/  LDL.LU R112, [R1+0x504] ;  /* 0x0005040001707983 */ /* 0x000ea20000300800 */
[----:B------:R-:W-:-:S03]  /*12ea0*/  FADD R205, R116, R205 ;  /* 0x000000cd74cd7221 */ /* 0x000fc60000000000 */
[----:B------:R-:W2:Y:S01]  /*12eb0*/  LDL.LU R113, [R1+0x500] ;  /* 0x0005000001717983 */ /* 0x000ea20000300800 */
[----:B------:R-:W-:-:S03]  /*12ec0*/  FADD R0, R117, R0 ;  /* 0x0000000075007221 */ /* 0x000fc60000000000 */
[----:B------:R-:W2:Y:S01]  /*12ed0*/  LDL.LU R114, [R1+0x4fc] ;  /* 0x0004fc0001727983 */ /* 0x000ea20000300800 */
[----:B------:R-:W-:-:S03]  /*12ee0*/  FADD R208, R149, R208 ;  /* 0x000000d095d07221 */ /* 0x000fc60000000000 */
[----:B------:R-:W2:Y:S04]  /*12ef0*/  LDL.LU R115, [R1+0x4f8] ;  /* 0x0004f80001737983 */ /* 0x000ea80000300800 */
[----:B------:R-:W2:Y:S01]  /*12f00*/  LDL.LU R116, [R1+0x4f4] ;  /* 0x0004f40001747983 */ /* 0x000ea20000300800 */
[----:B------:R-:W-:Y:S01]  /*12f10*/  FADD R207, R150, R207 ;  /* 0x000000cf96cf7221 */ /* 0x000fe20000000000 */
[----:B------:R-:W-:Y:S01]  /*12f20*/  FADD R206, R151, R206 ;  /* 0x000000ce97ce7221 */ /* 0x000fe20000000000 */
[----:B------:R-:W-:Y:S01]  /*12f30*/  FADD R237, R120, R237 ;  /* 0x000000ed78ed7221 */ /* 0x000fe20000000000 */
[----:B------:R-:W3:Y:S01]  /*12f40*/  LDL.LU R117, [R1+0x1b8] ;  /* 0x0001b80001757983 */ /* 0x000ee20000300800 */
[----:B------:R-:W-:Y:S01]  /*12f50*/  FADD R236, R121, R236 ;  /* 0x000000ec79ec7221 */ /* 0x000fe20000000000 */
[----:B------:R-:W-:Y:S01]  /*12f60*/  FADD R235, R122, R235 ;  /* 0x000000eb7aeb7221 */ /* 0x000fe20000000000 */
[----:B------:R-:W-:Y:S01]  /*12f70*/  FADD R234, R123, R234 ;  /* 0x000000ea7bea7221 */ /* 0x000fe20000000000 */
[----:B------:R-:W3:Y:S01]  /*12f80*/  LDL.LU R149, [R1+0x208] ;  /* 0x0002080001957983 */ /* 0x000ee20000300800 */
[----:B------:R-:W-:Y:S01]  /*12f90*/  FADD R233, R124, R233 ;  /* 0x000000e97ce97221 */ /* 0x000fe20000000000 */
[----:B------:R-:W-:Y:S01]  /*12fa0*/  FADD R232, R125, R232 ;  /* 0x000000e87de87221 */ /* 0x000fe20000000000 */
[----:B------:R-:W-:Y:S01]  /*12fb0*/  FADD R231, R126, R231 ;  /* 0x000000e77ee77221 */ /* 0x000fe20000000000 */
[----:B------:R0:W-:Y:S01]  /*12fc0*/  STL [R1+0x200], R118 ;  /* 0x0002007601007387 */ /* 0x0001e20000100800 */
[----:B------:R-:W-:Y:S01]  /*12fd0*/  FADD R230, R127, R230 ;  /* 0x000000e67fe67221 */ /* 0x000fe20000000000 */
        /* <DEDUP_REMOVED lines=8> */
[----:B0-----:R-:W4:Y:S01]  /*13060*/  LDL.LU R118, [R1+0x1bc] ;  /* 0x0001bc0001767983 */ /* 0x001f220000300800 */
[----:B------:R-:W-:Y:S01]  /*13070*/  FADD R215, R142, R215 ;  /* 0x000000d78ed77221 */ /* 0x000fe20000000000 */
[----:B------:R-:W-:Y:S01]  /*13080*/  FADD R224, R133, R224 ;  /* 0x000000e085e07221 */ /* 0x000fe20000000000 */
[----:B------:R-:W-:Y:S01]  /*13090*/  FADD R214, R143, R214 ;  /* 0x000000d68fd67221 */ /* 0x000fe20000000000 */
[----:B------:R0:W-:Y:S01]  /*130a0*/  STL [R1+0x204], R0 ;  /* 0x0002040001007387 */ /* 0x0001e20000100800 */
[----:B------:R-:W-:Y:S01]  /*130b0*/  FADD R223, R134, R223 ;  /* 0x000000df86df7221 */ /* 0x000fe20000000000 */
[----:B------:R-:W-:Y:S01]  /*130c0*/  FADD R213, R144, R213 ;  /* 0x000000d590d57221 */ /* 0x000fe20000000000 */
[----:B------:R-:W-:Y:S01]  /*130d0*/  FADD R222, R135, R222 ;  /* 0x000000de87de7221 */ /* 0x000fe20000000000 */
[----:B------:R-:W4:Y:S01]  /*130e0*/  LDL.LU R150, [R1+0x20c] ;  /* 0x00020c0001967983 */ /* 0x000f220000300800 */
[----:B------:R-:W-:Y:S01]  /*130f0*/  FADD R212, R145, R212 ;  /* 0x000000d491d47221 */ /* 0x000fe20000000000 */
[----:B------:R-:W-:Y:S01]  /*13100*/  FADD R221, R136, R221 ;  /* 0x000000dd88dd7221 */ /* 0x000fe20000000000 */
[----:B------:R-:W-:Y:S01]  /*13110*/  FADD R211, R146, R211 ;  /* 0x000000d392d37221 */ /* 0x000fe20000000000 */
[----:B------:R-:W2:Y:S01]  /*13120*/  LDL.LU R119, [R1+0x1c0] ;  /* 0x0001c00001777983 */ /* 0x000ea20000300800 */
[----:B------:R-:W-:Y:S01]  /*13130*/  FADD R220, R137, R220 ;  /* 0x000000dc89dc7221 */ /* 0x000fe20000000000 */
[----:B------:R-:W-:Y:S01]  /*13140*/  FADD R210, R147, R210 ;  /* 0x000000d293d27221 */ /* 0x000fe20000000000 */
[----:B------:R-:W-:Y:S01]  /*13150*/  FADD R219, R138, R219 ;  /* 0x000000db8adb7221 */ /* 0x000fe20000000000 */
[----:B------:R-:W2:Y:S01]  /*13160*/  LDL.LU R151, [R1+0x210] ;  /* 0x0002100001977983 */ /* 0x000ea20000300800 */
[----:B------:R-:W-:-:S03]  /*13170*/  FADD R209, R148, R209 ;  /* 0x000000d194d17221 */ /* 0x000fc60000000000 */
[----:B------:R-:W2:Y:S04]  /*13180*/  LDL.LU R120, [R1+0x1c4] ;  /* 0x0001c40001787983 */ /* 0x000ea80000300800 */
[----:B0-----:R-:W2:Y:S04]  /*13190*/  LDL.LU R0, [R1+0x214] ;  /* 0x0002140001007983 */ /* 0x001ea80000300800 */
        /* <DEDUP_REMOVED lines=28> */
[----:B---3--:R-:W-:-:S03]  /*13360*/  FADD R149, R117, R149 ;  /* 0x0000009575957221 */ /* 0x008fc60000000000 */
[----:B------:R-:W3:Y:S04]  /*13370*/  LDL.LU R117, [R1+0x4f0] ;  /* 0x0004f00001757983 */ /* 0x000ee80000300800 */
[----:B------:R0:W-:Y:S04]  /*13380*/  STL [R1+0x208], R149 ;  /* 0x0002089501007387 */ /* 0x0001e80000100800 */
[----:B0-----:R-:W3:Y:S01]  /*13390*/  LDL.LU R149, [R1+0x250] ;  /* 0x0002500001957983 */ /* 0x001ee20000300800 */
[----:B----4-:R-:W-:-:S03]  /*133a0*/  FADD R150, R118, R150 ;  /* 0x0000009676967221 */ /* 0x010fc60000000000 */
[----:B------:R-:W4:Y:S04]  /*133b0*/  LDL.LU R118, [R1+0x4ec] ;  /* 0x0004ec0001767983 */ /* 0x000f280000300800 */
[----:B------:R0:W-:Y:S01]  /*133c0*/  STL [R1+0x20c], R150 ;  /* 0x00020c9601007387 */ /* 0x0001e20000100800 */
[----:B--2---:R-:W-:-:S03]  /*133d0*/  FADD R151, R119, R151 ;  /* 0x0000009777977221 */ /* 0x004fc60000000000 */
[----:B0-----:R-:W2:Y:S04]  /*133e0*/  LDL.LU R150, [R1+0x254] ;  /* 0x0002540001967983 */ /* 0x001ea80000300800 */
[----:B------:R-:W4:Y:S04]  /*133f0*/  LDL.LU R119, [R1+0x4e8] ;  /* 0x0004e80001777983 */ /* 0x000f280000300800 */
[----:B------:R0:W-:Y:S04]  /*13400*/  STL [R1+0x210], R151 ;  /* 0x0002109701007387 */ /* 0x0001e80000100800 */
[----:B0-----:R-:W4:Y:S01]  /*13410*/  LDL.LU R151, [R1+0x258] ;  /* 0x0002580001977983 */ /* 0x001f220000300800 */
[----:B------:R-:W-:Y:S01]  /*13420*/  FADD R0, R120, R0 ;  /* 0x0000000078007221 */ /* 0x000fe20000000000 */
[----:B------:R-:W-:-:S02]  /*13430*/  FADD R122, R121, R122 ;  /* 0x0000007a797a7221 */ /* 0x000fc40000000000 */
[----:B------:R-:W4:Y:S01]  /*13440*/  LDL.LU R120, [R1+0x4e4] ;  /* 0x0004e40001787983 */ /* 0x000f220000300800 */
[----:B------:R-:W-:-:S03]  /*13450*/  FADD R124, R123, R124 ;  /* 0x0000007c7b7c7221 */ /* 0x000fc60000000000 */
[----:B------:R0:W-:Y:S01]  /*13460*/  STL [R1+0x214], R0 ;  /* 0x0002140001007387 */ /* 0x0001e20000100800 */
[----:B------:R-:W-:-:S03]  /*13470*/  FADD R126, R125, R126 ;  /* 0x0000007e7d7e7221 */ /* 0x000fc60000000000 */
[----:B0-----:R-:W4:Y:S04]  /*13480*/  LDL.LU R0, [R1+0x25c] ;  /* 0x00025c0001007983 */ /* 0x001f280000300800 */
[----:B------:R-:W4:Y:S04]  /*13490*/  LDL.LU R121, [R1+0x4e0] ;  /* 0x0004e00001797983 */ /* 0x000f280000300800 */
[----:B------:R0:W-:Y:S01]  /*134a0*/  STL [R1+0x218], R122 ;  /* 0x0002187a01007387 */ /* 0x0001e20000100800 */
[----:B------:R-:W-:Y:S01]  /*134b0*/  FADD R128, R127, R128 ;  /* 0x000000807f807221 */ /* 0x000fe20000000000 */
[----:B------:R-:W-:-:S02]  /*134c0*/  FADD R139, R129, R139 ;  /* 0x0000008b818b7221 */ /* 0x000fc40000000000 */
[----:B0-----:R-:W4:Y:S04]  /*134d0*/  LDL.LU R122, [R1+0x4dc] ;  /* 0x0004dc00017a7983 */ /* 0x001f280000300800 */
[----:B------:R-:W4:Y:S04]  /*134e0*/  LDL.LU R123, [R1+0x4d8] ;  /* 0x0004d800017b7983 */ /* 0x000f280000300800 */
[----:B------:R0:W-:Y:S01]  /*134f0*/  STL [R1+0x21c], R124 ;  /* 0x00021c7c01007387 */ /* 0x0001e20000100800 */
[----:B------:R-:W-:-:S03]  /*13500*/  FADD R140, R130, R140 ;  /* 0x0000008c828c7221 */ /* 0x000fc60000000000 */
        /* <DEDUP_REMOVED lines=34> */
[----:B------:R0:W-:Y:S04]  /*13730*/  STL [R1+0x240], R145 ;  /* 0x0002409101007387 */ /* 0x0001e80000100800 */
[----:B0-----:R-:W4:Y:S04]  /*13740*/  LDL.LU R145, [R1+0x278] ;  /* 0x0002780001917983 */ /* 0x001f280000300800 */
[----:B------:R-:W4:Y:S04]  /*13750*/  LDL.LU R136, [R1+0x4a4] ;  /* 0x0004a40001887983 */ /* 0x000f280000300800 */
[----:B------:R0:W-:Y:S04]  /*13760*/  STL [R1+0x244], R146 ;  /* 0x0002449201007387 */ /* 0x0001e80000100800 */
[----:B0-----:R-:W4:Y:S04]  /*13770*/  LDL.LU R146, [R1+0x27c] ;  /* 0x00027c0001927983 */ /* 0x001f280000300800 */
[----:B------:R-:W4:Y:S04]  /*13780*/  LDL.LU R137, [R1+0x4a0] ;  /* 0x0004a00001897983 */ /* 0x000f280000300800 */
[----:B------:R0:W-:Y:S04]  /*13790*/  STL [R1+0x248], R147 ;  /* 0x0002489301007387 */ /* 0x0001e80000100800 */
[----:B0-----:R-:W4:Y:S04]  /*137a0*/  LDL.LU R147, [R1+0x280] ;  /* 0x0002800001937983 */ /* 0x001f280000300800 */
[----:B------:R-:W4:Y:S01]  /*137b0*/  LDL.LU R138, [R1+0x49c] ;  /* 0x00049c00018a7983 */ /* 0x000f220000300800 */
[----:B---3--:R-:W-:-:S03]  /*137c0*/  FADD R149, R24, R149 ;  /* 0x0000009518957221 */ /* 0x008fc60000000000 */
[----:B------:R0:W-:Y:S04]  /*137d0*/  STL [R1+0x24c], R148 ;  /* 0x00024c9401007387 */ /* 0x0001e80000100800 */
[----:B0-----:R-:W3:Y:S04]  /*137e0*/  LDL.LU R148, [R1+0x284] ;  /* 0x0002840001947983 */ /* 0x001ee80000300800 */
[----:B------:R0:W-:Y:S01]  /*137f0*/  STL [R1+0x250], R149 ;  /* 0x0002509501007387 */ /* 0x0001e20000100800 */
[----:B--2---:R-:W-:-:S03]  /*13800*/  FADD R150, R25, R150 ;  /* 0x0000009619967221 */ /* 0x004fc60000000000 */
[----:B0-----:R-:W2:Y:S04]  /*13810*/  LDL.LU R149, [R1+0x288] ;  /* 0x0002880001957983 */ /* 0x001ea80000300800 */
[----:B------:R0:W-:Y:S04]  /*13820*/  STL [R1+0x254], R150 ;  /* 0x0002549601007387 */ /* 0x0001e80000100800 */
[----:B0-----:R-:W2:Y:S01]  /*13830*/  LDL.LU R150, [R1+0x28c] ;  /* 0x00028c0001967983 */ /* 0x001ea20000300800 */
[----:B----4-:R-:W-:-:S05]  /*13840*/  FADD R151, R26, R151 ;  /* 0x000000971a977221 */ /* 0x010fca0000000000 */
[----:B------:R0:W-:Y:S04]  /*13850*/  STL [R1+0x258], R151 ;  /* 0x0002589701007387 */ /* 0x0001e80000100800 */
[----:B0-----:R-:W4:Y:S01]  /*13860*/  LDL.LU R151, [R1+0x290] ;  /* 0x0002900001977983 */ /* 0x001f220000300800 */
[----:B------:R-:W-:-:S03]  /*13870*/  FADD R0, R27, R0 ;  /* 0x000000001b007221 */ /* 0x000fc60000000000 */
[----:B------:R-:W4:Y:S04]  /*13880*/  LDL.LU R27, [R1+0x2c8] ;  /* 0x0002c800011b7983 */ /* 0x000f280000300800 */
[----:B------:R-:W4:Y:S04]  /*13890*/  LDL.LU R26, [R1+0x2cc] ;  /* 0x0002cc00011a7983 */ /* 0x000f280000300800 */
[----:B------:R-:W4:Y:S04]  /*138a0*/  LDL.LU R25, [R1+0x2d0] ;  /* 0x0002d00001197983 */ /* 0x000f280000300800 */
[----:B------:R0:W-:Y:S04]  /*138b0*/  STL [R1+0x25c], R0 ;  /* 0x00025c0001007387 */ /* 0x0001e80000100800 */
[----:B------:R-:W4:Y:S04]  /*138c0*/  LDL.LU R24, [R1+0x2d4] ;  /* 0x0002d40001187983 */ /* 0x000f280000300800 */
[----:B0-----:R-:W4:Y:S01]  /*138d0*/  LDL.LU R0, [R1+0x2d8] ;  /* 0x0002d80001007983 */ /* 0x001f220000300800 */
[----:B------:R-:W-:-:S05]  /*138e0*/  FADD R139, R28, R139 ;  /* 0x0000008b1c8b7221 */ /* 0x000fca0000000000 */
[----:B------:R0:W-:Y:S04]  /*138f0*/  STL [R1+0x260], R139 ;  /* 0x0002608b01007387 */ /* 0x0001e80000100800 */
[----:B0-----:R-:W4:Y:S01]  /*13900*/  LDL.LU R139, [R1+0x498] ;  /* 0x00049800018b7983 */ /* 0x001f220000300800 */
[----:B------:R-:W-:-:S03]  /*13910*/  FADD R140, R29, R140 ;  /* 0x0000008c1d8c7221 */ /* 0x000fc60000000000 */
[----:B------:R-:W4:Y:S04]  /*13920*/  LDL.LU R28, [R1+0x2c4] ;  /* 0x0002c400011c7983 */ /* 0x000f280000300800 */
        /* <DEDUP_REMOVED lines=30> */
[----:B---3--:R-:W-:-:S03]  /*13b10*/  FADD R148, R37, R148 ;  /* 0x0000009425947221 */ /* 0x008fc60000000000 */
[----:B------:R-:W3:Y:S04]  /*13b20*/  LDL.LU R36, [R1+0x2a4] ;  /* 0x0002a40001247983 */ /* 0x000ee80000300800 */
[----:B------:R0:W-:Y:S01]  /*13b30*/  STL [R1+0x284], R148 ;  /* 0x0002849401007387 */ /* 0x0001e20000100800 */
[----:B--2---:R-:W-:-:S03]  /*13b40*/  FADD R149, R38, R149 ;  /* 0x0000009526957221 */ /* 0x004fc60000000000 */
[----:B0-----:R-:W2:Y:S04]  /*13b50*/  LDL.LU R148, [R1+0x474] ;  /* 0x0004740001947983 */ /* 0x001ea80000300800 */
[----:B------:R-:W2:Y:S04]  /*13b60*/  LDL.LU R37, [R1+0x2a0] ;  /* 0x0002a00001257983 */ /* 0x000ea80000300800 */
[----:B------:R0:W-:Y:S01]  /*13b70*/  STL [R1+0x288], R149 ;  /* 0x0002889501007387 */ /* 0x0001e20000100800 */
[----:B------:R-:W-:-:S03]  /*13b80*/  FADD R150, R39, R150 ;  /* 0x0000009627967221 */ /* 0x000fc60000000000 */
[----:B0-----:R-:W2:Y:S04]  /*13b90*/  LDL.LU R149, [R1+0x470] ;  /* 0x0004700001957983 */ /* 0x001ea80000300800 */
[----:B------:R-:W2:Y:S04]  /*13ba0*/  LDL.LU R38, [R1+0x29c] ;  /* 0x00029c0001267983 */ /* 0x000ea80000300800 */
[----:B------:R0:W-:Y:S01]  /*13bb0*/  STL [R1+0x28c], R150 ;  /* 0x00028c9601007387 */ /* 0x0001e20000100800 */
[----:B----4-:R-:W-:-:S03]  /*13bc0*/  FADD R151, R40, R151 ;  /* 0x0000009728977221 */ /* 0x010fc60000000000 */
[----:B0-----:R-:W4:Y:S04]  /*13bd0*/  LDL.LU R150, [R1+0x46c] ;  /* 0x00046c0001967983 */ /* 0x001f280000300800 */
[----:B------:R-:W4:Y:S04]  /*13be0*/  LDL.LU R39, [R1+0x298] ;  /* 0x0002980001277983 */ /* 0x000f280000300800 */
[----:B------:R0:W-:Y:S04]  /*13bf0*/  STL [R1+0x290], R151 ;  /* 0x0002909701007387 */ /* 0x0001e80000100800 */
[----:B0-----:R-:W4:Y:S04]  /*13c00*/  LDL.LU R151, [R1+0x468] ;  /* 0x0004680001977983 */ /* 0x001f280000300800 */
[----:B------:R-:W4:Y:S01]  /*13c10*/  LDL.LU R40, [R1+0x294] ;  /* 0x0002940001287983 */ /* 0x000f220000300800 */
        /* <DEDUP_REMOVED lines=13> */
[----:B---3--:R-:W-:Y:S01]  /*13cf0*/  FADD R36, R45, R36 ;  /* 0x000000242d247221 */ /* 0x008fe20000000000 */
[----:B--2---:R-:W-:Y:S01]  /*13d00*/  FADD R37, R44, R37 ;  /* 0x000000252c257221 */ /* 0x004fe20000000000 */
[----:B------:R-:W-:Y:S01]  /*13d10*/  FADD R38, R43, R38 ;  /* 0x000000262b267221 */ /* 0x000fe20000000000 */
[----:B----4-:R-:W-:Y:S01]  /*13d20*/  FADD R39, R42, R39 ;  /* 0x000000272a277221 */ /* 0x010fe20000000000 */
[----:B------:R-:W-:-:S05]  /*13d30*/  FADD R40, R41, R40 ;  /* 0x0000002829287221 */ /* 0x000fca0000000000 */
[----:B------:R0:W-:Y:S04]  /*13d40*/  STL [R1+0x294], R40 ;  /* 0x0002942801007387 */ /* 0x0001e80000100800 */
        /* <DEDUP_REMOVED lines=14> */
[----:B------:R-:W4:Y:S04]  /*13e30*/  LDL.LU R53, [R1+0x2dc] ;  /* 0x0002dc0001357983 */ /* 0x000f280000300800 */
[----:B------:R4:W-:Y:S04]  /*13e40*/  STL [R1+0x2d0], R25 ;  /* 0x0002d01901007387 */ /* 0x0009e80000100800 */
[----:B------:R-:W4:Y:S04]  /*13e50*/  LDL.LU R52, [R1+0x2e0] ;  /* 0x0002e00001347983 */ /* 0x000f280000300800 */
[----:B------:R4:W-:Y:S04]  /*13e60*/  STL [R1+0x2d4], R24 ;  /* 0x0002d41801007387 */ /* 0x0009e80000100800 */
        /* <DEDUP_REMOVED lines=14> */
[----:B--2---:R-:W2:Y:S04]  /*13f50*/  LDL.LU R38, [R1+0x318] ;  /* 0x0003180001267983 */ /* 0x004ea80000300800 */
        /* <DEDUP_REMOVED lines=14> */
[----:B------:R-:W4:Y:S01]  /*14040*/  LDL.LU R0, [R1+0x354] ;  /* 0x0003540001007983 */ /* 0x000f220000300800 */
[----:B------:R-:W-:Y:S01]  /*14050*/  FADD R53, R59, R53 ;  /* 0x000000353b357221 */ /* 0x000fe20000000000 */
        /* <DEDUP_REMOVED lines=242> */
[----:B------:R-:W-:Y:S01]  /*14f80*/  FADD R24, R150, R24 ;  /* 0x0000001896187221 */ /* 0x000fe20000000000 */
[----:B------:R-:W-:-:S05]  /*14f90*/  FADD R0, R0, R151 ;  /* 0x0000009700007221 */ /* 0x000fca0000000000 */
[----:B------:R1:W-:Y:S04]  /*14fa0*/  STL [R1+0x44c], R0 ;  /* 0x00044c0001007387 */ /* 0x0003e80000100800 */
[----:B------:R1:W-:Y:S04]  /*14fb0*/  STL [R1+0x444], R25 ;  /* 0x0004441901007387 */ /* 0x0003e80000100800 */
[----:B------:R1:W-:Y:S02]  /*14fc0*/  STL [R1+0x448], R24 ;  /* 0x0004481801007387 */ /* 0x0003e40000100800 */
.L_x_28:
[----:B01----:R-:W0:Y:S02]  /*14fd0*/  LDC R0, c[0x0][0x28c] ;  /* 0x0000a300ff007b82 */ /* 0x003e240000000800 */
[----:B0-----:R-:W-:-:S13]  /*14fe0*/  ISETP.GE.AND P0, PT, R0, 0x1, PT ;  /* 0x000000010000780c */ /* 0x001fda0003f06270 */
[----:B------:R-:W-:Y:S05]  /*14ff0*/  @!P0 BRA `(.L_x_29) ;  /* 0x0000000000488947 */ /* 0x000fea0003800000 */
[----:B------:R-:W-:-:S06]  /*15000*/  UISETP.NE.AND UP0, UPT, UR22, 0x3, UPT ;  /* 0x000000031600788c */ /* 0x000fcc000bf05270 */
[----:B------:R-:W-:-:S13]  /*15010*/  PLOP3.LUT P0, PT, PT, PT, UP0, 0x80, 0x0 ;  /* 0x000000000000781c */ /* 0x000fda0003f0f008 */
[----:B------:R-:W-:Y:S05]  /*15020*/  @!P0 BRA `(.L_x_30) ;  /* 0x0000000000048947 */ /* 0x000fea0003800000 */
[----:B------:R-:W-:Y:S01]  /*15030*/  BPT.TRAP 0x1 ;  /* 0x000000040000795c */ /* 0x000fe20000300000 */
.L_x_30:
[----:B------:R-:W-:-:S04]  /*15040*/  UISETP.LT.AND UP0, UPT, UR10, 0x1, UPT ;  /* 0x000000010a00788c */ /* 0x000fc8000bf01270 */
[----:B------:R-:W-:Y:S02]  /*15050*/  USEL UR8, UR10, 0x1, UP0 ;  /* 0x000000010a087887 */ /* 0x000fe40008000000 */
[----:B------:R-:W-:Y:S02]  /*15060*/  UISETP.GT.U32.AND UP0, UPT, UR13, 0x1, UPT ;  /* 0x000000010d00788c */ /* 0x000fe4000bf04070 */
[----:B------:R-:W-:-:S04]  /*15070*/  UIADD3 UR8, UR5, UR10, -UR8 ;  /* 0x0000000a05087290 */ /* 0x000fc8000fffe808 */
[----:B------:R-:W-:Y:S01]  /*15080*/  UIMAD.WIDE.U32 UR6, UR8, -0x55555555, URZ ;  /* 0xaaaaaaab080678a5 */ /* 0x000fe2000f8e003f */
[----:B------:R-:W-:-:S03]  /*15090*/  PLOP3.LUT P0, PT, PT, PT, UP0, 0x80, 0x0 ;  /* 0x000000000000781c */ /* 0x000fc60003f0f008 */
[----:B------:R-:W-:-:S04]  /*150a0*/  USHF.R.U32.HI UR6, URZ, 0x1, UR7 ;  /* 0x000000013f067899 */ /* 0x000fc80008011607 */
[----:B------:R-:W-:-:S04]  /*150b0*/  UIMAD UR8, UR6, -0x3, UR8 ;  /* 0xfffffffd060878a4 */ /* 0x000fc8000f8e0208 */
[----:B------:R-:W-:-:S04]  /*150c0*/  ULEA UR8, UR8, UR12, 0x3 ;  /* 0x0000000c08087291 */ /* 0x000fc8000f8e183f */
[----:B------:R-:W-:-:S04]  /*150d0*/  UIADD3 UR8, UR8, 0x18, URZ ;  /* 0x0000001808087890 */ /* 0x000fc8000fffe03f */
[----:B------:R-:W-:-:S09]  /*150e0*/  UPRMT UR8, URZ, 0x654, UR8 ;  /* 0x000006543f087896 */ /* 0x000fd20008000008 */
[----:B------:R-:W-:Y:S01]  /*150f0*/  SYNCS.ARRIVE.TRANS64.RED.A1T0 RZ, [UR8], RZ ;  /* 0x000000ffffff79a7 */ /* 0x000fe20008100408 */
[----:B------:R-:W-:Y:S05]  /*15100*/  @P0 BRA `(.L_x_29) ;  /* 0x0000000000040947 */ /* 0x000fea0003800000 */
[----:B------:R-:W-:Y:S01]  /*15110*/  BPT.TRAP 0x1 ;  /* 0x000000040000795c */ /* 0x000fe20000300000 */
.L_x_29:
[----:B------:R-:W3:Y:S01]  /*15120*/  LDL.LU R28, [R1+0x45c] ;  /* 0x00045c00011c7983 */ /* 0x000ee20000300800 */
[----:B------:R-:W0:Y:S01]  /*15130*/  LDC R25, c[0x0][0x288] ;  /* 0x0000a200ff197b82 */ /* 0x000e220000000800 */
[----:B------:R-:W1:Y:S01]  /*15140*/  S2R R27, SR_TID.X ;  /* 0x00000000001b7919 */ /* 0x000e620000002100 */
[----:B------:R-:W-:Y:S01]  /*15150*/  UIADD3 UR8, UR10, UR5, URZ ;  /* 0x000000050a087290 */ /* 0x000fe2000fffe03f */
[----:B------:R-:W-:Y:S01]  /*15160*/  ULDC UR6, c[0x0][0x284] ;  /* 0x0000a10000067ab9 */ /* 0x000fe20000000800 */
[----:B------:R-:W4:Y:S01]  /*15170*/  LDL.LU R26, [R1+0x458] ;  /* 0x00045800011a7983 */ /* 0x000f220000300800 */
[----:B------:R-:W-:Y:S01]  /*15180*/  USHF.R.S32.HI UR11, URZ, 0x1f, UR9 ;  /* 0x0000001f3f0b7899 */ /* 0x000fe20008011409 */
[----:B------:R-:W-:Y:S01]  /*15190*/  IMAD.MOV.U32 R41, RZ, RZ, -0x1 ;  /* 0xffffffffff297424 */ /* 0x000fe200078e00ff */
[----:B------:R-:W-:Y:S01]  /*151a0*/  UISETP.GT.U32.AND UP0, UPT, UR8, 0x2, UPT ;  /* 0x000000020800788c */ /* 0x000fe2000bf04070 */
[----:B------:R-:W-:Y:S01]  /*151b0*/  ULDC.64 UR16, c[0x0][0x5d0] ;  /* 0x0001740000107ab9 */ /* 0x000fe20000000a00 */
[----:B------:R-:W-:-:S02]  /*151c0*/  UISETP.GE.U32.AND UP1, UPT, UR10, 0x3, UPT ;  /* 0x000000030a00788c */ /* 0x000fc4000bf26070 */
[----:B------:R-:W-:Y:S02]  /*151d0*/  UIMAD UR5, UR11, UR16, URZ ;  /* 0x000000100b0572a4 */ /* 0x000fe4000f8e023f */
[----:B------:R-:W-:Y:S01]  /*151e0*/  UISETP.LT.U32.AND UP0, UPT, UR10, 0x3, UP0 ;  /* 0x000000030a00788c */ /* 0x000fe20008701070 */
[C---:B-1----:R-:W-:Y:S01]  /*151f0*/  LOP3.LUT R24, R27.reuse, 0x3, RZ, 0xc0, !PT ;  /* 0x000000031b187812 */ /* 0x042fe200078ec0ff */
[----:B------:R-:W-:Y:S01]  /*15200*/  IMAD.SHL.U32 R32, R27, 0x2, RZ ;  /* 0x000000021b207824 */ /* 0x000fe200078e00ff */
[----:B------:R-:W-:-:S03]  /*15210*/  SHF.R.U32.HI R34, RZ, 0x7, R27 ;  /* 0x00000007ff227819 */ /* 0x000fc6000001161b */
[----:B0-----:R-:W-:Y:S01]  /*15220*/  IMAD R24, R24, -0x2, R25 ;  /* 0xfffffffe18187824 */ /* 0x001fe200078e0219 */
[----:B------:R-:W-:Y:S02]  /*15230*/  LOP3.LUT R34, R34, 0x1, RZ, 0xc0, !PT ;  /* 0x0000000122227812 */ /* 0x000fe400078ec0ff */
[----:B------:R-:W-:-:S03]  /*15240*/  LOP3.LUT R32, R32, 0x6, RZ, 0xc0, !PT ;  /* 0x0000000620207812 */ /* 0x000fc600078ec0ff */
[----:B------:R-:W-:Y:S02]  /*15250*/  IMAD.SHL.U32 R35, R34, 0x40, RZ ;  /* 0x0000004022237824 */ /* 0x000fe400078e00ff */
[----:B---3--:R-:W-:-:S04]  /*15260*/  IMAD.WIDE R36, R28, 0x100, RZ ;  /* 0x000001001c247825 */ /* 0x008fc800078e02ff */
[----:B----4-:R-:W-:Y:S01]  /*15270*/  IMAD.SHL.U32 R0, R26, 0x100, RZ ;  /* 0x000001001a007824 */ /* 0x010fe200078e00ff */
[----:B------:R-:W-:Y:S01]  /*15280*/  PRMT R32, R32, 0x6540, R26 ;  /* 0x0000654020207816 */ /* 0x000fe2000000001a */
[----:B------:R-:W-:-:S03]  /*15290*/  IMAD.U32 R26, RZ, RZ, UR16 ;  /* 0x00000010ff1a7e24 */ /* 0x000fc6000f8e00ff */
[----:B------:R-:W-:Y:S01]  /*152a0*/  ISETP.GE.AND P0, PT, R0, R25, PT ;  /* 0x000000190000720c */ /* 0x000fe20003f06270 */
[----:B------:R-:W-:Y:S01]  /*152b0*/  IMAD.IADD R0, R24, 0x1, -R0 ;  /* 0x0000000118007824 */ /* 0x000fe200078e0a00 */
[----:B------:R-:W-:Y:S02]  /*152c0*/  SHF.R.U32.HI R24, RZ, 0x2, R27 ;  /* 0x00000002ff187819 */ /* 0x000fe4000001161b */
[----:B------:R-:W-:Y:S02]  /*152d0*/  LOP3.LUT R25, R27, 0x60, RZ, 0xc0, !PT ;  /* 0x000000601b197812 */ /* 0x000fe400078ec0ff */
[----:B------:R-:W-:Y:S02]  /*152e0*/  LOP3.LUT R24, R24, 0x7, RZ, 0xc0, !PT ;  /* 0x0000000718187812 */ /* 0x000fe400078ec0ff */
[----:B------:R-:W-:Y:S02]  /*152f0*/  SHF.R.U32.HI R25, RZ, 0x1, R25 ;  /* 0x00000001ff197819 */ /* 0x000fe40000011619 */
[----:B------:R-:W-:-:S02]  /*15300*/  LOP3.LUT R35, R35, 0x40, R24, 0xe2, !PT ;  /* 0x0000004023237812 */ /* 0x000fc400078ee218 */
[----:B------:R-:W-:Y:S02]  /*15310*/  IADD3 R24, RZ, -R25, -R24 ;  /* 0x80000019ff187210 */ /* 0x000fe40007ffe818 */
[----:B------:R-:W-:Y:S02]  /*15320*/  SHF.R.S32.HI R33, RZ, 0x1f, R32 ;  /* 0x0000001fff217819 */ /* 0x000fe40000011420 */
[----:B------:R-:W-:Y:S01]  /*15330*/  LOP3.LUT R35, R36, R35, R25, 0xfe, !PT ;  /* 0x0000002324237212 */ /* 0x000fe200078efe19 */
[----:B------:R-:W-:Y:S02]  /*15340*/  IMAD R34, R34, -0x40, R24 ;  /* 0xffffffc022227824 */ /* 0x000fe400078e0218 */
[----:B------:R-:W-:Y:S02]  /*15350*/  IMAD.SHL.U32 R24, R28, 0x100, RZ ;  /* 0x000001001c187824 */ /* 0x000fe400078e00ff */
[----:B------:R-:W-:-:S03]  /*15360*/  IMAD.WIDE.U32 R26, R26, UR9, R32 ;  /* 0x000000091a1a7c25 */ /* 0x000fc6000f8e0020 */
[C---:B------:R-:W-:Y:S02]  /*15370*/  IADD3 R34, -R24.reuse, UR6, R34 ;  /* 0x0000000618227c10 */ /* 0x040fe4000fffe122 */
[----:B------:R-:W-:Y:S01]  /*15380*/  ISETP.GE.OR P0, PT, R24, UR6, P0 ;  /* 0x0000000618007c0c */ /* 0x000fe20008706670 */
[----:B------:R-:W-:-:S04]  /*15390*/  UIMAD.WIDE.U32 UR6, UR8, -0x55555555, URZ ;  /* 0xaaaaaaab080678a5 */ /* 0x000fc8000f8e003f */
[----:B------:R-:W-:Y:S02]  /*153a0*/  USHF.R.U32.HI UR6, URZ, 0x1, UR7 ;  /* 0x000000013f067899 */ /* 0x000fe40008011607 */
[----:B------:R-:W-:Y:S02]  /*153b0*/  UIMAD UR7, UR9, UR17, UR5 ;  /* 0x00000011090772a4 */ /* 0x000fe4000f8e0205 */
[----:B------:R-:W-:-:S04]  /*153c0*/  USEL UR5, URZ, 0x1, !UP0 ;  /* 0x000000013f057887 */ /* 0x000fc8000c000000 */
[----:B------:R-:W-:Y:S01]  /*153d0*/  ULOP3.LUT UR4, UR4, UR5, URZ, 0x3c, !UPT ;  /* 0x0000000504047292 */ /* 0x000fe2000f8e3c3f */
[----:B------:R-:W-:Y:S01]  /*153e0*/  VIADD R27, R27, UR7 ;  /* 0x000000071b1b7c36 */ /* 0x000fe20008000000 */
[----:B------:R-:W-:Y:S02]  /*153f0*/  UIMAD UR5, UR6, -0x3, UR8 ;  /* 0xfffffffd060578a4 */ /* 0x000fe4000f8e0208 */
[----:B------:R-:W-:Y:S01]  /*15400*/  @UP1 ULOP3.LUT UR4, UR4, 0x1, UR6, 0x78, !UPT ;  /* 0x0000000104041892 */ /* 0x000fe2000f8e7806 */
[----:B------:R-:W-:Y:S11]  /*15410*/  @P0 BRA `(.L_x_31) ;  /* 0x0000012400ac0947 */ /* 0x000ff60003800000 */
[----:B------:R-:W0:Y:S01]  /*15420*/  LDC.64 R28, c[0x0][0x5c8] ;  /* 0x00017200ff1c7b82 */ /* 0x000e220000000a00 */
[----:B------:R-:W-:Y:S01]  /*15430*/  ULDC.64 UR6, c[0x0][0x5c0] ;  /* 0x0001700000067ab9 */ /* 0x000fe20000000a00 */
[----:B------:R-:W-:Y:S01]  /*15440*/  BSSY B0, `(.L_x_31) ;  /* 0x0001268000007945 */ /* 0x000fe20003800000 */
[-C--:B0-----:R-:W-:Y:S01]  /*15450*/  IMAD R24, R37, R28.reuse, RZ ;  /* 0x0000001c25187224 */ /* 0x081fe200078e02ff */
[----:B------:R-:W-:Y:S01]  /*15460*/  SHF.L.U64.HI R38, R28, 0x3, R29 ;  /* 0x000000031c267819 */ /* 0x000fe2000001021d */
[----:B------:R-:W-:-:S04]  /*15470*/  IMAD.WIDE.U32 R26, R35, R28, R26 ;  /* 0x0000001c231a7225 */ /* 0x000fc800078e001a */
[----:B------:R-:W-:Y:S01]  /*15480*/  IMAD R24, R35, R29, R24 ;  /* 0x0000001d23187224 */ /* 0x000fe200078e0218 */
[C---:B------:R-:W-:Y:S01]  /*15490*/  LEA R30, P2, R28.reuse, R26, 0x7 ;  /* 0x0000001a1c1e7211 */ /* 0x040fe200078438ff */
[----:B------:R-:W-:Y:S02]  /*154a0*/  IMAD.SHL.U32 R25, R28, 0x8, RZ ;  /* 0x000000081c197824 */ /* 0x000fe400078e00ff */
[----:B------:R-:W-:Y:S01]  /*154b0*/  IMAD.IADD R27, R27, 0x1, R24 ;  /* 0x000000011b1b7824 */ /* 0x000fe200078e0218 */
[C---:B------:R-:W-:Y:S02]  /*154c0*/  IADD3 R24, P5, R26.reuse, UR6, RZ ;  /* 0x000000061a187c10 */ /* 0x040fe4000ffbe0ff */
[----:B------:R-:W-:Y:S02]  /*154d0*/  IADD3 R26, P0, P1, R26, UR6, R25 ;  /* 0x000000061a1a7c10 */ /* 0x000fe4000f91e019 */
[----:B------:R-:W-:Y:S02]  /*154e0*/  LEA.HI.X R31, R28, R27, R29, 0x7, P2 ;  /* 0x0000001b1c1f7211 */ /* 0x000fe400010f3c1d */
[----:B------:R-:W-:-:S02]  /*154f0*/  IADD3 R28, P2, P3, R30, UR6, R25 ;  /* 0x000000061e1c7c10 */ /* 0x000fc4000fb5e019 */
[----:B------:R-:W-:Y:S02]  /*15500*/  IADD3.X R25, R27, UR7, RZ, P5, !PT ;  /* 0x000000071b197c10 */ /* 0x000fe4000affe4ff */
[----:B------:R-:W-:Y:S02]  /*15510*/  FSETP.NEU.AND P5, PT, RZ, UR21, PT ;  /* 0x00000015ff007c0b */ /* 0x000fe4000bfad000 */
[----:B------:R-:W-:Y:S02]  /*15520*/  IADD3 R30, P6, R30, UR6, RZ ;  /* 0x000000061e1e7c10 */ /* 0x000fe4000ffde0ff */
[--C-:B------:R-:W-:Y:S02]  /*15530*/  IADD3.X R29, R31, UR7, R38.reuse, P2, P3 ;  /* 0x000000071f1d7c10 */ /* 0x100fe400097e6426 */
[----:B------:R-:W-:Y:S02]  /*15540*/  IADD3.X R27, R27, UR7, R38, P0, P1 ;  /* 0x000000071b1b7c10 */ /* 0x000fe400087e2426 */
[----:B------:R-:W-:-:S05]  /*15550*/  IADD3.X R31, R31, UR7, RZ, P6, !PT ;  /* 0x000000071f1f7c10 */ /* 0x000fca000b7fe4ff */
[----:B------:R-:W-:Y:S05]  /*15560*/  @!P5 BRA `(.L_x_32) ;  /* 0x000000d800f4d947 */ /* 0x000fea0003800000 */
[----:B------:R-:W-:Y:S01]  /*15570*/  ULDC.64 UR6, c[0x0][0x5b8] ;  /* 0x00016e0000067ab9 */ /* 0x000fe20000000a00 */
[----:B------:R-:W-:Y:S01]  /*15580*/  BSSY B1, `(.L_x_33) ;  /* 0x0000013000017945 */ /* 0x000fe20003800000 */
[----:B------:R-:W-:Y:S01]  /*15590*/  IMAD.U32 R38, RZ, RZ, UR6 ;  /* 0x00000006ff267e24 */ /* 0x000fe2000f8e00ff */
[----:B------:R-:W-:-:S03]  /*155a0*/  UIMAD UR6, UR11, UR6, URZ ;  /* 0x000000060b0672a4 */ /* 0x000fc6000f8e023f */
[----:B------:R-:W-:Y:S01]  /*155b0*/  IMAD.WIDE.U32 R32, R38, UR9, R32 ;  /* 0x0000000926207c25 */ /* 0x000fe2000f8e0020 */
[----:B------:R-:W-:-:S03]  /*155c0*/  UIMAD UR6, UR9, UR7, UR6 ;  /* 0x00000007090672a4 */ /* 0x000fc6000f8e0206 */
[----:B------:R-:W-:Y:S01]  /*155d0*/  IMAD.MOV.U32 R38, RZ, RZ, R32 ;  /* 0x000000ffff267224 */ /* 0x000fe200078e0020 */
[----:B------:R-:W-:Y:S02]  /*155e0*/  ULDC.64 UR8, c[0x0][0x5a8] ;  /* 0x00016a0000087ab9 */ /* 0x000fe40000000a00 */
[----:B------:R-:W-:Y:S01]  /*155f0*/  VIADD R39, R33, UR6 ;  /* 0x0000000621277c36 */ /* 0x000fe20008000000 */
[----:B------:R-:W-:Y:S02]  /*15600*/  ULDC.64 UR6, c[0x0][0x5b0] ;  /* 0x00016c0000067ab9 */ /* 0x000fe40000000a00 */
[----:B------:R-:W-:Y:S02]  /*15610*/  IMAD R40, R37, UR6, RZ ;  /* 0x0000000625287c24 */ /* 0x000fe4000f8e02ff */
[----:B------:R-:W-:-:S04]  /*15620*/  IMAD.WIDE.U32 R32, R35, UR6, R38 ;  /* 0x0000000623207c25 */ /* 0x000fc8000f8e0026 */
[----:B------:R-:W-:Y:S01]  /*15630*/  IMAD R40, R35, UR7, R40 ;  /* 0x0000000723287c24 */ /* 0x000fe2000f8e0228 */
[----:B------:R-:W-:-:S04]  /*15640*/  IADD3 R32, P0, R32, UR8, RZ ;  /* 0x0000000820207c10 */ /* 0x000fc8000ff1e0ff */
[--C-:B------:R-:W-:Y:S02]  /*15650*/  IADD3.X R33, R33, UR9, R40.reuse, P0, !PT ;  /* 0x0000000921217c10 */ /* 0x100fe400087fe428 */
[----:B------:R-:W-:Y:S02]  /*15660*/  ISETP.GE.AND P0, PT, R34, 0x1, PT ;  /* 0x000000012200780c */ /* 0x000fe40003f06270 */
[----:B------:R-:W-:Y:S02]  /*15670*/  PRMT R40, RZ, 0x7610, R40 ;  /* 0x00007610ff287816 */ /* 0x000fe40000000028 */
[----:B------:R-:W-:-:S13]  /*15680*/  ISETP.LT.OR P1, PT, R0, 0x1, !P0 ;  /* 0x000000010000780c */ /* 0x000fda0004721670 */
[----:B------:R-:W-:Y:S05]  /*15690*/  @P1 BRA `(.L_x_34) ;  /* 0x0000000000041947 */ /* 0x000fea0003800000 */
[----:B------:R0:W5:Y:S02]  /*156a0*/  LDG.E.U8 R40, desc[UR14][R32.64] ;  /* 0x0000000e20287981 */ /* 0x000164000c1e1100 */
.L_x_34:
[----:B------:R-:W-:Y:S05]  /*156b0*/  BSYNC B1 ;  /* 0x0000000000017941 */ /* 0x000fea0003800000 */
.L_x_33:
[----:B-----5:R-:W-:Y:S01]  /*156c0*/  LOP3.LUT R40, R40, 0xff, RZ, 0xc0, !PT ;  /* 0x000000ff28287812 */ /* 0x020fe200078ec0ff */
[----:B------:R-:W-:Y:S03]  /*156d0*/  BSSY B1, `(.L_x_35) ;  /* 0x000000b000017945 */ /* 0x000fe60003800000 */
[----:B------:R-:W-:-:S05]  /*156e0*/  F2FP.F16.E5M2.UNPACK_B R40, R40 ;  /* 0x00000028ff28723e */ /* 0x000fca00020004ff */
[----:B------:R-:W-:-:S05]  /*156f0*/  HADD2.F32 R40, -RZ, R40.H0_H0 ;  /* 0x20000028ff287230 */ /* 0x000fca0000004100 */
[----:B------:R-:W-:-:S04]  /*15700*/  FMUL R40, R40, UR21 ;  /* 0x0000001528287c20 */ /* 0x000fc80008400000 */
[----:B------:R-:W-:-:S05]  /*15710*/  FFMA R2, R2, UR20, R40 ;  /* 0x0000001402027c23 */ /* 0x000fca0008000028 */
[----:B------:R-:W-:-:S05]  /*15720*/  F2FP.SATFINITE.E5M2.F32.PACK_AB_MERGE_C R2, RZ, R2, RZ ;  /* 0x00000002ff02723e */ /* 0x000fca00048060ff */
[----:B------:R1:W-:Y:S01]  /*15730*/  @!P1 STG.E.U8 desc[UR14][R24.64], R2 ;  /* 0x0000000218009986 */ /* 0x0003e2000c10110e */
[----:B------:R-:W-:Y:S02]  /*15740*/  ISETP.LT.OR P1, PT, R0, 0x2, !P0 ;  /* 0x000000020000780c */ /* 0x000fe40004721670 */
[----:B-1----:R-:W-:-:S11]  /*15750*/  PRMT R2, RZ, 0x7610, R2 ;  /* 0x00007610ff027816 */ /* 0x002fd60000000002 */
[----:B------:R-:W-:Y:S05]  /*15760*/  @P1 BRA `(.L_x_36) ;  /* 0x0000000000041947 */ /* 0x000fea0003800000 */
[----:B------:R1:W5:Y:S02]  /*15770*/  LDG.E.U8 R2, desc[UR14][R32.64+0x1] ;  /* 0x0000010e20027981 */ /* 0x000364000c1e1100 */
.L_x_36:
[----:B------:R-:W-:Y:S05]  /*15780*/  BSYNC B1 ;  /* 0x0000000000017941 */ /* 0x000fea0003800000 */
.L_x_35:
        /* <DEDUP_REMOVED lines=8> */
[----:B------:R-:W-:-:S05]  /*15810*/  IADD3 R2, P1, R35, 0x8, RZ ;  /* 0x0000000823027810 */ /* 0x000fca0007f3e0ff */
[----:B---3--:R-:W-:-:S04]  /*15820*/  IMAD.X R3, RZ, RZ, R37, P1 ;  /* 0x000000ffff037224 */ /* 0x008fc800008e0625 */
[----:B------:R-:W-:-:S04]  /*15830*/  IMAD R3, R3, UR6, RZ ;  /* 0x0000000603037c24 */ /* 0x000fc8000f8e02ff */
[C---:B------:R-:W-:Y:S02]  /*15840*/  IMAD R40, R2.reuse, UR7, R3 ;  /* 0x0000000702287c24 */ /* 0x040fe4000f8e0203 */
[----:B------:R-:W-:-:S03]  /*15850*/  IMAD.WIDE.U32 R2, R2, UR6, R38 ;  /* 0x0000000602027c25 */ /* 0x000fc6000f8e0026 */
[----:B------:R-:W-:-:S04]  /*15860*/  IADD3 R2, P1, R2, UR8, RZ ;  /* 0x0000000802027c10 */ /* 0x000fc8000ff3e0ff */
[--C-:B------:R-:W-:Y:S02]  /*15870*/  IADD3.X R3, R3, UR9, R40.reuse, P1, !PT ;  /* 0x0000000903037c10 */ /* 0x100fe40008ffe428 */
[----:B------:R-:W-:Y:S02]  /*15880*/  ISETP.GE.AND P1, PT, R34, 0x9, PT ;  /* 0x000000092200780c */ /* 0x000fe40003f26270 */
[----:B------:R-:W-:Y:S02]  /*15890*/  PRMT R40, RZ, 0x7610, R40 ;  /* 0x00007610ff287816 */ /* 0x000fe40000000028 */
[----:B------:R-:W-:-:S13]  /*158a0*/  ISETP.LT.OR P2, PT, R0, 0x1, !P1 ;  /* 0x000000010000780c */ /* 0x000fda0004f41670 */
[----:B------:R-:W-:Y:S05]  /*158b0*/  @P2 BRA `(.L_x_38) ;  /* 0x0000000000042947 */ /* 0x000fea0003800000 */
[----:B------:R3:W5:Y:S02]  /*158c0*/  LDG.E.U8 R40, desc[UR14][R2.64] ;  /* 0x0000000e02287981 */ /* 0x000764000c1e1100 */
.L_x_38:
[----:B------:R-:W-:Y:S05]  /*158d0*/  BSYNC B1 ;  /* 0x0000000000017941 */ /* 0x000fea0003800000 */
.L_x_37:
        /* <DEDUP_REMOVED lines=9> */
[----:B----4-:R-:W-:-:S11]  /*15970*/  PRMT R4, RZ, 0x7610, R4 ;  /* 0x00007610ff047816 */ /* 0x010fd60000000004 */
[----:B------:R-:W-:Y:S05]  /*15980*/  @P2 BRA `(.L_x_40) ;  /* 0x0000000000042947 */ /* 0x000fea0003800000 */
[----:B------:R4:W5:Y:S02]  /*15990*/  LDG.E.U8 R4, desc[UR14][R2.64+0x1] ;  /* 0x0000010e02047981 */ /* 0x000964000c1e1100 */
.L_x_40:
[----:B------:R-:W-:Y:S05]  /*159a0*/  BSYNC B1 ;  /* 0x0000000000017941 */ /* 0x000fea0003800000 */
.L_x_39:
[----:B-----5:R-:W-:Y:S01]  /*159b0*/  LOP3.LUT R4, R4, 0xff, RZ, 0xc0, !PT ;  /* 0x000000ff04047812 */ /* 0x020fe200078ec0ff */
[----:B------:R-:W-:Y:S01]  /*159c0*/  BSSY B1, `(.L_x_41) ;  /* 0x000000b000017945 */ /* 0x000fe20003800000 */
[----:B------:R-:W-:Y:S02]  /*159d0*/  ISETP.LT.OR P3, PT, R0, 0x9, !P0 ;  /* 0x000000090000780c */ /* 0x000fe40004761670 */
[----:B------:R-:W-:-:S05]  /*159e0*/  F2FP.F16.E5M2.UNPACK_B R4, R4 ;  /* 0x00000004ff04723e */ /* 0x000fca00020004ff */
[----:B------:R-:W-:-:S05]  /*159f0*/  HADD2.F32 R4, -RZ, R4.H0_H0 ;  /* 0x20000004ff047230 */ /* 0x000fca0000004100 */
[----:B------:R-:W-:-:S04]  /*15a00*/  FMUL R4, R4, UR21 ;  /* 0x0000001504047c20 */ /* 0x000fc80008400000 */
[--C-:B------:R-:W-:Y:S01]  /*15a10*/  FFMA R5, R5, UR20, R4.reuse ;  /* 0x0000001405057c23 */ /* 0x100fe20008000004 */
[----:B------:R-:W-:-:S04]  /*15a20*/  PRMT R4, RZ, 0x7610, R4 ;  /* 0x00007610ff047816 */ /* 0x000fc80000000004 */
[----:B------:R-:W-:-:S05]  /*15a30*/  F2FP.SATFINITE.E5M2.F32.PACK_AB_MERGE_C R5, RZ, R5, RZ ;  /* 0x00000005ff05723e */ /* 0x000fca00048060ff */
[----:B------:R0:W-:Y:S01]  /*15a40*/  @!P2 STG.E.U8 desc[UR14][R26.64+0x1], R5 ;  /* 0x000001051a00a986 */ /* 0x0001e2000c10110e */
[----:B------:R-:W-:Y:S05]  /*15a50*/  @P3 BRA `(.L_x_42) ;  /* 0x0000000000043947 */ /* 0x000fea0003800000 */
[----:B------:R0:W5:Y:S02]  /*15a60*/  LDG.E.U8 R4, desc[UR14][R32.64+0x8] ;  /* 0x0000080e20047981 */ /* 0x000164000c1e1100 */
.L_x_42:
[----:B------:R-:W-:Y:S05]  /*15a70*/  BSYNC B1 ;  /* 0x0000000000017941 */ /* 0x000fea0003800000 */
.L_x_41:
        /* <DEDUP_REMOVED lines=12> */
.L_x_44:
[----:B------:R-:W-:Y:S05]  /*15b40*/  BSYNC B1 ;  /* 0x0000000000017941 */ /* 0x000fea0003800000 */
.L_x_43:
        /* <DEDUP_REMOVED lines=12> */
.L_x_46:
[----:B------:R-:W-:Y:S05]  /*15c10*/  BSYNC B1 ;  /* 0x0000000000017941 */ /* 0x000fea0003800000 */
.L_x_45:
        /* <DEDUP_REMOVED lines=12> */
.L_x_48:
[----:B------:R-:W-:Y:S05]  /*15ce0*/  BSYNC B1 ;  /* 0x0000000000017941 */ /* 0x000fea0003800000 */
.L_x_47:
        /* <DEDUP_REMOVED lines=12> */
.L_x_50:
[----:B------:R-:W-:Y:S05]  /*15db0*/  BSYNC B1 ;  /* 0x0000000000017941 */ /* 0x000fea0003800000 */
.L_x_49:
        /* <DEDUP_REMOVED lines=12> */
.L_x_52:
[----:B------:R-:W-:Y:S05]  /*15e80*/  BSYNC B1 ;  /* 0x0000000000017941 */ /* 0x000fea0003800000 */
.L_x_51:
        /* <DEDUP_REMOVED lines=12> */
.L_x_54:
[----:B------:R-:W-:Y:S05]  /*15f50*/  BSYNC B1 ;  /* 0x0000000000017941 */ /* 0x000fea0003800000 */
.L_x_53:
        /* <DEDUP_REMOVED lines=12> */
.L_x_56:
[----:B------:R-:W-:Y:S05]  /*16020*/  BSYNC B1 ;  /* 0x0000000000017941 */ /* 0x000fea0003800000 */
.L_x_55:
        /* <DEDUP_REMOVED lines=12> */
.L_x_58:
[----:B------:R-:W-:Y:S05]  /*160f0*/  BSYNC B1 ;  /* 0x0000000000017941 */ /* 0x000fea0003800000 */
.L_x_57:
        /* <DEDUP_REMOVED lines=12> */
.L_x_60:
[----:B------:R-:W-:Y:S05]  /*161c0*/  BSYNC B1 ;  /* 0x0000000000017941 */ /* 0x000fea0003800000 */
.L_x_59:
        /* <DEDUP_REMOVED lines=12> */
.L_x_62:
[----:B------:R-:W-:Y:S05]  /*16290*/  BSYNC B1 ;  /* 0x0000000000017941 */ /* 0x000fea0003800000 */
.L_x_61:
        /* <DEDUP_REMOVED lines=12> */
.L_x_64:
[----:B------:R-:W-:Y:S05]  /*16360*/  BSYNC B1 ;  /* 0x0000000000017941 */ /* 0x000fea0003800000 */
.L_x_63:
        /* <DEDUP_REMOVED lines=12> */
.L_x_66:
[----:B------:R-:W-:Y:S05]  /*16430*/  BSYNC B1 ;  /* 0x0000000000017941 */ /* 0x000fea0003800000 */
.L_x_65:
        /* <DEDUP_REMOVED lines=12> */
.L_x_68:
[----:B------:R-:W-:Y:S05]  /*16500*/  BSYNC B1 ;  /* 0x0000000000017941 */ /* 0x000fea0003800000 */
.L_x_67:
        /* <DEDUP_REMOVED lines=12> */
.L_x_70:
[----:B------:R-:W-:Y:S05]  /*165d0*/  BSYNC B1 ;  /* 0x0000000000017941 */ /* 0x000fea0003800000 */
.L_x_69:
        /* <DEDUP_REMOVED lines=12> */
.L_x_72:
[----:B------:R-:W-:Y:S05]  /*166a0*/  BSYNC B1 ;  /* 0x0000000000017941 */ /* 0x000fea0003800000 */
.L_x_71:
        /* <DEDUP_REMOVED lines=12> */
.L_x_74:
[----:B------:R-:W-:Y:S05]  /*16770*/  BSYNC B1 ;  /* 0x0000000000017941 */ /* 0x000fea0003800000 */
.L_x_73:
        /* <DEDUP_REMOVED lines=12> */
.L_x_76:
[----:B------:R-:W-:Y:S05]  /*16840*/  BSYNC B1 ;  /* 0x0000000000017941 */ /* 0x000fea0003800000 */
.L_x_75:
        /* <DEDUP_REMOVED lines=12> */
.L_x_78:
[----:B------:R-:W-:Y:S05]  /*16910*/  BSYNC B1 ;  /* 0x0000000000017941 */ /* 0x000fea0003800000 */
.L_x_77:
        /* <DEDUP_REMOVED lines=12> */
.L_x_80:
[----:B------:R-:W-:Y:S05]  /*169e0*/  BSYNC B1 ;  /* 0x0000000000017941 */ /* 0x000fea0003800000 */
.L_x_79:
        /* <DEDUP_REMOVED lines=12> */
.L_x_82:
[----:B------:R-:W-:Y:S05]  /*16ab0*/  BSYNC B1 ;  /* 0x0000000000017941 */ /* 0x000fea0003800000 */
.L_x_81:
        /* <DEDUP_REMOVED lines=12> */
.L_x_84:
[----:B------:R-:W-:Y:S05]  /*16b80*/  BSYNC B1 ;  /* 0x0000000000017941 */ /* 0x000fea0003800000 */
.L_x_83:
        /* <DEDUP_REMOVED lines=12> */
.L_x_86:
[----:B------:R-:W-:Y:S05]  /*16c50*/  BSYNC B1 ;  /* 0x0000000000017941 */ /* 0x000fea0003800000 */
.L_x_85:
        /* <DEDUP_REMOVED lines=12> */
.L_x_88:
[----:B------:R-:W-:Y:S05]  /*16d20*/  BSYNC B1 ;  /* 0x0000000000017941 */ /* 0x000fea0003800000 */
.L_x_87:
        /* <DEDUP_REMOVED lines=12> */
.L_x_90:
[----:B------:R-:W-:Y:S05]  /*16df0*/  BSYNC B1 ;  /* 0x0000000000017941 */ /* 0x000fea0003800000 */
.L_x_89:
        /* <DEDUP_REMOVED lines=12> */
.L_x_92:
[----:B------:R-:W-:Y:S05]  /*16ec0*/  BSYNC B1 ;  /* 0x0000000000017941 */ /* 0x000fea0003800000 */
.L_x_91:
        /* <DEDUP_REMOVED lines=12> */
.L_x_94:
[----:B------:R-:W-:Y:S05]  /*16f90*/  BSYNC B1 ;  /* 0x0000000000017941 */ /* 0x000fea0003800000 */
.L_x_93:
        /* <DEDUP_REMOVED lines=12> */
.L_x_96:
[----:B------:R-:W-:Y:S05]  /*17060*/  BSYNC B1 ;  /* 0x0000000000017941 */ /* 0x000fea0003800000 */
.L_x_95:
        /* <DEDUP_REMOVED lines=12> */
.L_x_98:
[----:B------:R-:W-:Y:S05]  /*17130*/  BSYNC B1 ;  /* 0x0000000000017941 */ /* 0x000fea0003800000 */
.L_x_97:
        /* <DEDUP_REMOVED lines=12> */
.L_x_100:
[----:B------:R-:W-:Y:S05]  /*17200*/  BSYNC B1 ;  /* 0x0000000000017941 */ /* 0x000fea0003800000 */
.L_x_99:
        /* <DEDUP_REMOVED lines=12> */
.L_x_102:
[----:B------:R-:W-:Y:S05]  /*172d0*/  BSYNC B1 ;  /* 0x0000000000017941 */ /* 0x000fea0003800000 */
.L_x_101:
        /* <DEDUP_REMOVED lines=12> */
.L_x_104:
[----:B------:R-:W-:Y:S05]  /*173a0*/  BSYNC B1 ;  /* 0x0000000000017941 */ /* 0x000fea0003800000 */
.L_x_103:
        /* <DEDUP_REMOVED lines=12> */
.L_x_106:
[----:B------:R-:W-:Y:S05]  /*17470*/  BSYNC B1 ;  /* 0x0000000000017941 */ /* 0x000fea0003800000 */
.L_x_105:
        /* <DEDUP_REMOVED lines=12> */
.L_x_108:
[----:B------:R-:W-:Y:S05]  /*17540*/  BSYNC B1 ;  /* 0x0000000000017941 */ /* 0x000fea0003800000 */
.L_x_107:
        /* <DEDUP_REMOVED lines=12> */
.L_x_110:
[----:B------:R-:W-:Y:S05]  /*17610*/  BSYNC B1 ;  /* 0x0000000000017941 */ /* 0x000fea0003800000 */
.L_x_109:
        /* <DEDUP_REMOVED lines=12> */
.L_x_112:
[----:B------:R-:W-:Y:S05]  /*176e0*/  BSYNC B1 ;  /* 0x0000000000017941 */ /* 0x000fea0003800000 */
.L_x_111:
        /* <DEDUP_REMOVED lines=12> */
.L_x_114:
[----:B------:R-:W-:Y:S05]  /*177b0*/  BSYNC B1 ;  /* 0x0000000000017941 */ /* 0x000fea0003800000 */
.L_x_113:
[----:B-----5:R-:W-:Y:S01]  /*177c0*/  LOP3.LUT R4, R4, 0xff, RZ, 0xc0, !PT ;  /* 0x000000ff04047812 */ /* 0x020fe200078ec0ff */
[----:B------:R-:W-:Y:S01]  /*177d0*/  BSSY B1, `(.L_x_115) ;  /* 0x000000b000017945 */ /* 0x000fe20003800000 */
[----:B------:R-:W-:Y:S02]  /*177e0*/  ISETP.LT.OR P2, PT, R0, 0x52, !P0 ;  /* 0x000000520000780c */ /* 0x000fe40004741670 */
[----:B------:R-:W-:-:S05]  /*177f0*/  F2FP.F16.E5M2.UNPACK_B R4, R4 ;  /* 0x00000004ff04723e */ /* 0x000fca00020004ff */
[----:B------:R-:W-:-:S05]  /*17800*/  HADD2.F32 R4, -RZ, R4.H0_H0 ;  /* 0x20000004ff047230 */ /* 0x000fca0000004100 */
[----:B------:R-:W-:-:S04]  /*17810*/  FMUL R4, R4, UR21 ;  /* 0x0000001504047c20 */ /* 0x000fc80008400000 */
[----:B------:R-:W-:-:S05]  /*17820*/  FFMA R4, R170, UR20, R4 ;  /* 0x00000014aa047c23 */ /* 0x000fca0008000004 */
[----:B0-----:R-:W-:Y:S02]  /*17830*/  F2FP.SATFINITE.E5M2.F32.PACK_AB_MERGE_C R5, RZ, R4, RZ ;  /* 0x00000004ff05723e */ /* 0x001fe400048060ff */
[----:B------:R-:W-:-:S03]  /*17840*/  PRMT R4, RZ, 0x7610, R4 ;  /* 0x00007610ff047816 */ /* 0x000fc60000000004 */
[----:B------:R0:W-:Y:S01]  /*17850*/  @!P3 STG.E.U8 desc[UR14][R24.64+0x50], R5 ;  /* 0x000050051800b986 */ /* 0x0001e2000c10110e */
[----:B------:R-:W-:Y:S05]  /*17860*/  @P2 BRA `(.L_x_116) ;  /* 0x0000000000042947 */ /* 0x000fea0003800000 */
[----:B------:R0:W5:Y:S02]  /*17870*/  LDG.E.U8 R4, desc[UR14][R32.64+0x51] ;  /* 0x0000510e20047981 */ /* 0x000164000c1e1100 */
.L_x_116:
[----:B------:R-:W-:Y:S05]  /*17880*/  BSYNC B1 ;  /* 0x0000000000017941 */ /* 0x000fea0003800000 */
.L_x_115:
        /* <DEDUP_REMOVED lines=12> */
.L_x_118:
[----:B------:R-:W-:Y:S05]  /*17950*/  BSYNC B1 ;  /* 0x0000000000017941 */ /* 0x000fea0003800000 */
.L_x_117:
        /* <DEDUP_REMOVED lines=12> */
.L_x_120:
[----:B------:R-:W-:Y:S05]  /*17a20*/  BSYNC B1 ;  /* 0x0000000000017941 */ /* 0x000fea0003800000 */
.L_x_119:
        /* <DEDUP_REMOVED lines=12> */
.L_x_122:
[----:B------:R-:W-:Y:S05]  /*17af0*/  BSYNC B1 ;  /* 0x0000000000017941 */ /* 0x000fea0003800000 */
.L_x_121:
[----:B-----5:R-:W-:Y:S01]  /*17b00*/  LOP3.LUT R4, R4, 0xff, RZ, 0xc0, !PT ;  /* 0x000000ff04047812 */ /* 0x020fe200078ec0ff */
[----:B------:R-:W-:Y:S01]  /*17b10*/  BSSY B1, `(.L_x_123) ;  /* 0x000000b000017945 */ /* 0x000fe20003800000 */
[----:B------:R-:W-:Y:S02]  /*17b20*/  ISETP.LT.OR P2, PT, R0, 0x5a, !P0 ;  /* 0x0000005a0000780c */ /* 0x000fe40004741670 */
[----:B------:R-:W-:-:S05]  /*17b30*/  F2FP.F16.E5M2.UNPACK_B R4, R4 ;  /* 0x00000004ff04723e */ /* 0x000fca00020004ff */
[----:B------:R-:W-:-:S05]  /*17b40*/  HADD2.F32 R4, -RZ, R4.H0_H0 ;  /* 0x20000004ff047230 */ /* 0x000fca0000004100 */
[----:B0-----:R-:W-:Y:S01]  /*17b50*/  FMUL R5, R4, UR21 ;  /* 0x0000001504057c20 */ /* 0x001fe20008400000 */
[----:B------:R-:W-:-:S03]  /*17b60*/  PRMT R4, RZ, 0x7610, R4 ;  /* 0x00007610ff047816 */ /* 0x000fc60000000004 */
[----:B------:R-:W-:-:S05]  /*17b70*/  FFMA R5, R174, UR20, R5 ;  /* 0x00000014ae057c23 */ /* 0x000fca0008000005 */
[----:B------:R-:W-:-:S05]  /*17b80*/  F2FP.SATFINITE.E5M2.F32.PACK_AB_MERGE_C R5, RZ, R5, RZ ;  /* 0x00000005ff05723e */ /* 0x000fca00048060ff */
[----:B------:R0:W-:Y:S01]  /*17b90*/  @!P3 STG.E.U8 desc[UR14][R24.64+0x58], R5 ;  /* 0x000058051800b986 */ /* 0x0001e2000c10110e */
[----:B------:R-:W-:Y:S05]  /*17ba0*/  @P2 BRA `(.L_x_124) ;  /* 0x0000000000042947 */ /* 0x000fea0003800000 */
[----:B------:R0:W5:Y:S02]  /*17bb0*/  LDG.E.U8 R4, desc[UR14][R32.64+0x59] ;  /* 0x0000590e20047981 */ /* 0x000164000c1e1100 */
.L_x_124:
[----:B------:R-:W-:Y:S05]  /*17bc0*/  BSYNC B1 ;  /* 0x0000000000017941 */ /* 0x000fea0003800000 */
.L_x_123:
        /* <DEDUP_REMOVED lines=12> */
.L_x_126:
[----:B------:R-:W-:Y:S05]  /*17c90*/  BSYNC B1 ;  /* 0x0000000000017941 */ /* 0x000fea0003800000 */
.L_x_125:
        /* <DEDUP_REMOVED lines=12> */
.L_x_128:
[----:B------:R-:W-:Y:S05]  /*17d60*/  BSYNC B1 ;  /* 0x0000000000017941 */ /* 0x000fea0003800000 */
.L_x_127:
        /* <DEDUP_REMOVED lines=12> */
.L_x_130:
[----:B------:R-:W-:Y:S05]  /*17e30*/  BSYNC B1 ;  /* 0x0000000000017941 */ /* 0x000fea0003800000 */
.L_x_129:
        /* <DEDUP_REMOVED lines=12> */
.L_x_132:
[----:B------:R-:W-:Y:S05]  /*17f00*/  BSYNC B1 ;  /* 0x0000000000017941 */ /* 0x000fea0003800000 */
.L_x_131:
        /* <DEDUP_REMOVED lines=12> */
.L_x_134:
[----:B------:R-:W-:Y:S05]  /*17fd0*/  BSYNC B1 ;  /* 0x0000000000017941 */ /* 0x000fea0003800000 */
.L_x_133:
        /* <DEDUP_REMOVED lines=12> */
.L_x_136:
[----:B------:R-:W-:Y:S05]  /*180a0*/  BSYNC B1 ;  /* 0x0000000000017941 */ /* 0x000fea0003800000 */
.L_x_135:
        /* <DEDUP_REMOVED lines=12> */
.L_x_138:
[----:B------:R-:W-:Y:S05]  /*18170*/  BSYNC B1 ;  /* 0x0000000000017941 */ /* 0x000fea0003800000 */
.L_x_137:
        /* <DEDUP_REMOVED lines=12> */
.L_x_140:
[----:B------:R-:W-:Y:S05]  /*18240*/  BSYNC B1 ;  /* 0x0000000000017941 */ /* 0x000fea0003800000 */
.L_x_139:
        /* <DEDUP_REMOVED lines=12> */
.L_x_142:
[----:B------:R-:W-:Y:S05]  /*18310*/  BSYNC B1 ;  /* 0x0000000000017941 */ /* 0x000fea0003800000 */
.L_x_141:
        /* <DEDUP_REMOVED lines=12> */
.L_x_144:
[----:B------:R-:W-:Y:S05]  /*183e0*/  BSYNC B1 ;  /* 0x0000000000017941 */ /* 0x000fea0003800000 */
.L_x_143:
        /* <DEDUP_REMOVED lines=12> */
.L_x_146:
[----:B------:R-:W-:Y:S05]  /*184b0*/  BSYNC B1 ;  /* 0x0000000000017941 */ /* 0x000fea0003800000 */
.L_x_145:
        /* <DEDUP_REMOVED lines=12> */
.L_x_148:
[----:B------:R-:W-:Y:S05]  /*18580*/  BSYNC B1 ;  /* 0x0000000000017941 */ /* 0x000fea0003800000 */
.L_x_147:
        /* <DEDUP_REMOVED lines=12> */
.L_x_150:
[----:B------:R-:W-:Y:S05]  /*18650*/  BSYNC B1 ;  /* 0x0000000000017941 */ /* 0x000fea0003800000 */
.L_x_149:
        /* <DEDUP_REMOVED lines=12> */
.L_x_152:
[----:B------:R-:W-:Y:S05]  /*18720*/  BSYNC B1 ;  /* 0x0000000000017941 */ /* 0x000fea0003800000 */
.L_x_151:
        /* <DEDUP_REMOVED lines=12> */
.L_x_154:
[----:B------:R-:W-:Y:S05]  /*187f0*/  BSYNC B1 ;  /* 0x0000000000017941 */ /* 0x000fea0003800000 */
.L_x_153:
        /* <DEDUP_REMOVED lines=12> */
.L_x_156:
[----:B------:R-:W-:Y:S05]  /*188c0*/  BSYNC B1 ;  /* 0x0000000000017941 */ /* 0x000fea0003800000 */
.L_x_155:
        /* <DEDUP_REMOVED lines=12> */
.L_x_158:
[----:B------:R-:W-:Y:S05]  /*18990*/  BSYNC B1 ;  /* 0x0000000000017941 */ /* 0x000fea0003800000 */
.L_x_157:
        /* <DEDUP_REMOVED lines=12> */
.L_x_160:
[----:B------:R-:W-:Y:S05]  /*18a60*/  BSYNC B1 ;  /* 0x0000000000017941 */ /* 0x000fea0003800000 */
.L_x_159:
        /* <DEDUP_REMOVED lines=12> */
.L_x_162:
[----:B------:R-:W-:Y:S05]  /*18b30*/  BSYNC B1 ;  /* 0x0000000000017941 */ /* 0x000fea0003800000 */
.L_x_161:
        /* <DEDUP_REMOVED lines=12> */
.L_x_164:
[----:B------:R-:W-:Y:S05]  /*18c00*/  BSYNC B1 ;  /* 0x0000000000017941 */ /* 0x000fea0003800000 */
.L_x_163:
        /* <DEDUP_REMOVED lines=12> */
.L_x_166:
[----:B------:R-:W-:Y:S05]  /*18cd0*/  BSYNC B1 ;  /* 0x0000000000017941 */ /* 0x000fea0003800000 */
.L_x_165:
        /* <DEDUP_REMOVED lines=12> */
.L_x_168:
[----:B------:R-:W-:Y:S05]  /*18da0*/  BSYNC B1 ;  /* 0x0000000000017941 */ /* 0x000fea0003800000 */
.L_x_167:
        /* <DEDUP_REMOVED lines=12> */
.L_x_170:
[----:B------:R-:W-:Y:S05]  /*18e70*/  BSYNC B1 ;  /* 0x0000000000017941 */ /* 0x000fea0003800000 */
.L_x_169:
        /* <DEDUP_REMOVED lines=12> */
.L_x_172:
[----:B------:R-:W-:Y:S05]  /*18f40*/  BSYNC B1 ;  /* 0x0000000000017941 */ /* 0x000fea0003800000 */
.L_x_171:
        /* <DEDUP_REMOVED lines=12> */
.L_x_174:
[----:B------:R-:W-:Y:S05]  /*19010*/  BSYNC B1 ;  /* 0x0000000000017941 */ /* 0x000fea0003800000 */
.L_x_173:
        /* <DEDUP_REMOVED lines=12> */
.L_x_176:
[----:B------:R-:W-:Y:S05]  /*190e0*/  BSYNC B1 ;  /* 0x0000000000017941 */ /* 0x000fea0003800000 */
.L_x_175:
        /* <DEDUP_REMOVED lines=12> */
.L_x_178:
[----:B------:R-:W-:Y:S05]  /*191b0*/  BSYNC B1 ;  /* 0x0000000000017941 */ /* 0x000fea0003800000 */
.L_x_177:
        /* <DEDUP_REMOVED lines=12> */
.L_x_180:
[----:B------:R-:W-:Y:S05]  /*19280*/  BSYNC B1 ;  /* 0x0000000000017941 */ /* 0x000fea0003800000 */
.L_x_179:
        /* <DEDUP_REMOVED lines=12> */
.L_x_182:
[----:B------:R-:W-:Y:S05]  /*19350*/  BSYNC B1 ;  /* 0x0000000000017941 */ /* 0x000fea0003800000 */
.L_x_181:
        /* <DEDUP_REMOVED lines=12> */
.L_x_184:
[----:B------:R-:W-:Y:S05]  /*19420*/  BSYNC B1 ;  /* 0x0000000000017941 */ /* 0x000fea0003800000 */
.L_x_183:
        /* <DEDUP_REMOVED lines=12> */
.L_x_186:
[----:B------:R-:W-:Y:S05]  /*194f0*/  BSYNC B1 ;  /* 0x0000000000017941 */ /* 0x000fea0003800000 */
.L_x_185:
        /* <DEDUP_REMOVED lines=12> */
.L_x_188:
[----:B------:R-:W-:Y:S05]  /*195c0*/  BSYNC B1 ;  /* 0x0000000000017941 */ /* 0x000fea0003800000 */
.L_x_187:
        /* <DEDUP_REMOVED lines=12> */
.L_x_190:
[----:B------:R-:W-:Y:S05]  /*19690*/  BSYNC B1 ;  /* 0x0000000000017941 */ /* 0x000fea0003800000 */
.L_x_189:
        /* <DEDUP_REMOVED lines=12> */
.L_x_192:
[----:B------:R-:W-:Y:S05]  /*19760*/  BSYNC B1 ;  /* 0x0000000000017941 */ /* 0x000fea0003800000 */
.L_x_191:
        /* <DEDUP_REMOVED lines=12> */
.L_x_194:
[----:B------:R-:W-:Y:S05]  /*19830*/  BSYNC B1 ;  /* 0x0000000000017941 */ /* 0x000fea0003800000 */
.L_x_193:
        /* <DEDUP_REMOVED lines=12> */
.L_x_196:
[----:B------:R-:W-:Y:S05]  /*19900*/  BSYNC B1 ;  /* 0x0000000000017941 */ /* 0x000fea0003800000 */
.L_x_195:
        /* <DEDUP_REMOVED lines=12> */
.L_x_198:
[----:B------:R-:W-:Y:S05]  /*199d0*/  BSYNC B1 ;  /* 0x0000000000017941 */ /* 0x000fea0003800000 */
.L_x_197:
        /* <DEDUP_REMOVED lines=12> */
.L_x_200:
[----:B------:R-:W-:Y:S05]  /*19aa0*/  BSYNC B1 ;  /* 0x0000000000017941 */ /* 0x000fea0003800000 */
.L_x_199:
        /* <DEDUP_REMOVED lines=12> */
.L_x_202:
[----:B------:R-:W-:Y:S05]  /*19b70*/  BSYNC B1 ;  /* 0x0000000000017941 */ /* 0x000fea0003800000 */
.L_x_201:
        /* <DEDUP_REMOVED lines=12> */
.L_x_204:
[----:B------:R-:W-:Y:S05]  /*19c40*/  BSYNC B1 ;  /* 0x0000000000017941 */ /* 0x000fea0003800000 */
.L_x_203:
        /* <DEDUP_REMOVED lines=12> */
.L_x_206:
[----:B------:R-:W-:Y:S05]  /*19d10*/  BSYNC B1 ;  /* 0x0000000000017941 */ /* 0x000fea0003800000 */
.L_x_205:
        /* <DEDUP_REMOVED lines=12> */
.L_x_208:
[----:B------:R-:W-:Y:S05]  /*19de0*/  BSYNC B1 ;  /* 0x0000000000017941 */ /* 0x000fea0003800000 */
.L_x_207:
        /* <DEDUP_REMOVED lines=12> */
.L_x_210:
[----:B------:R-:W-:Y:S05]  /*19eb0*/  BSYNC B1 ;  /* 0x0000000000017941 */ /* 0x000fea0003800000 */
.L_x_209:
        /* <DEDUP_REMOVED lines=12> */
.L_x_212:
[----:B------:R-:W-:Y:S05]  /*19f80*/  BSYNC B1 ;  /* 0x0000000000017941 */ /* 0x000fea0003800000 */
.L_x_211:
        /* <DEDUP_REMOVED lines=12> */
.L_x_214:
[----:B------:R-:W-:Y:S05]  /*1a050*/  BSYNC B1 ;  /* 0x0000000000017941 */ /* 0x000fea0003800000 */
.L_x_213:
        /* <DEDUP_REMOVED lines=12> */
.L_x_216:
[----:B------:R-:W-:Y:S05]  /*1a120*/  BSYNC B1 ;  /* 0x0000000000017941 */ /* 0x000fea0003800000 */
.L_x_215:
        /* <DEDUP_REMOVED lines=12> */
.L_x_218:
[----:B------:R-:W-:Y:S05]  /*1a1f0*/  BSYNC B1 ;  /* 0x0000000000017941 */ /* 0x000fea0003800000 */
.L_x_217:
        /* <DEDUP_REMOVED lines=12> */
.L_x_220:
[----:B------:R-:W-:Y:S05]  /*1a2c0*/  BSYNC B1 ;  /* 0x0000000000017941 */ /* 0x000fea0003800000 */
.L_x_219:
        /* <DEDUP_REMOVED lines=12> */
.L_x_222:
[----:B------:R-:W-:Y:S05]  /*1a390*/  BSYNC B1 ;  /* 0x0000000000017941 */ /* 0x000fea0003800000 */
.L_x_221:
        /* <DEDUP_REMOVED lines=12> */
.L_x_224:
[----:B------:R-:W-:Y:S05]  /*1a460*/  BSYNC B1 ;  /* 0x0000000000017941 */ /* 0x000fea0003800000 */
.L_x_223:
        /* <DEDUP_REMOVED lines=12> */
.L_x_226:
[----:B------:R-:W-:Y:S05]  /*1a530*/  BSYNC B1 ;  /* 0x0000000000017941 */ /* 0x000fea0003800000 */
.L_x_225:
        /* <DEDUP_REMOVED lines=12> */
.L_x_228:
[----:B------:R-:W-:Y:S05]  /*1a600*/  BSYNC B1 ;  /* 0x0000000000017941 */ /* 0x000fea0003800000 */
.L_x_227:
        /* <DEDUP_REMOVED lines=12> */
.L_x_230:
[----:B------:R-:W-:Y:S05]  /*1a6d0*/  BSYNC B1 ;  /* 0x0000000000017941 */ /* 0x000fea0003800000 */
.L_x_229:
        /* <DEDUP_REMOVED lines=12> */
.L_x_232:
[----:B------:R-:W-:Y:S05]  /*1a7a0*/  BSYNC B1 ;  /* 0x0000000000017941 */ /* 0x000fea0003800000 */
.L_x_231:
        /* <DEDUP_REMOVED lines=12> */
.L_x_234:
[----:B------:R-:W-:Y:S05]  /*1a870*/  BSYNC B1 ;  /* 0x0000000000017941 */ /* 0x000fea0003800000 */
.L_x_233:
        /* <DEDUP_REMOVED lines=12> */
.L_x_236:
[----:B------:R-:W-:Y:S05]  /*1a940*/  BSYNC B1 ;  /* 0x0000000000017941 */ /* 0x000fea0003800000 */
.L_x_235:
        /* <DEDUP_REMOVED lines=12> */
.L_x_238:
[----:B------:R-:W-:Y:S05]  /*1aa10*/  BSYNC B1 ;  /* 0x0000000000017941 */ /* 0x000fea0003800000 */
.L_x_237:
        /* <DEDUP_REMOVED lines=12> */
.L_x_240:
[----:B------:R-:W-:Y:S05]  /*1aae0*/  BSYNC B1 ;  /* 0x0000000000017941 */ /* 0x000fea0003800000 */
.L_x_239:
        /* <DEDUP_REMOVED lines=12> */
.L_x_242:
[----:B------:R-:W-:Y:S05]  /*1abb0*/  BSYNC B1 ;  /* 0x0000000000017941 */ /* 0x000fea0003800000 */
.L_x_241:
        /* <DEDUP_REMOVED lines=12> */
.L_x_244:
[----:B------:R-:W-:Y:S05]  /*1ac80*/  BSYNC B1 ;  /* 0x0000000000017941 */ /* 0x000fea0003800000 */
.L_x_243:
        /* <DEDUP_REMOVED lines=12> */
.L_x_246:
[----:B------:R-:W-:Y:S05]  /*1ad50*/  BSYNC B1 ;  /* 0x0000000000017941 */ /* 0x000fea0003800000 */
.L_x_245:
        /* <DEDUP_REMOVED lines=12> */
.L_x_248:
[----:B------:R-:W-:Y:S05]  /*1ae20*/  BSYNC B1 ;  /* 0x0000000000017941 */ /* 0x000fea0003800000 */
.L_x_247:
        /* <DEDUP_REMOVED lines=12> */
.L_x_250:
[----:B------:R-:W-:Y:S05]  /*1aef0*/  BSYNC B1 ;  /* 0x0000000000017941 */ /* 0x000fea0003800000 */
.L_x_249:
[----:B0-----:R-:W2:Y:S01]  /*1af00*/  LDL.LU R5, [R1+0x200] ;  /* 0x0002000001057983 */ /* 0x001ea20000300800 */
[----:B-----5:R-:W-:Y:S01]  /*1af10*/  LOP3.LUT R4, R4, 0xff, RZ, 0xc0, !PT ;  /* 0x000000ff04047812 */ /* 0x020fe200078ec0ff */
[----:B------:R-:W-:Y:S01]  /*1af20*/  BSSY B1, `(.L_x_251) ;  /* 0x000000b000017945 */ /* 0x000fe20003800000 */
[----:B------:R-:W-:Y:S02]  /*1af30*/  ISETP.LT.OR P2, PT, R0, 0xda, !P0 ;  /* 0x000000da0000780c */ /* 0x000fe40004741670 */
[----:B------:R-:W-:-:S05]  /*1af40*/  F2FP.F16.E5M2.UNPACK_B R4, R4 ;  /* 0x00000004ff04723e */ /* 0x000fca00020004ff */
[----:B------:R-:W-:-:S05]  /*1af50*/  HADD2.F32 R4, -RZ, R4.H0_H0 ;  /* 0x20000004ff047230 */ /* 0x000fca0000004100 */
[----:B------:R-:W-:-:S04]  /*1af60*/  FMUL R4, R4, UR21 ;  /* 0x0000001504047c20 */ /* 0x000fc80008400000 */
[----:B--2---:R-:W-:-:S05]  /*1af70*/  FFMA R4, R5, UR20, R4 ;  /* 0x0000001405047c23 */ /* 0x004fca0008000004 */
[----:B------:R-:W-:Y:S02]  /*1af80*/  F2FP.SATFINITE.E5M2.F32.PACK_AB_MERGE_C R5, RZ, R4, RZ ;  /* 0x00000004ff05723e */ /* 0x000fe400048060ff */
[----:B------:R-:W-:-:S03]  /*1af90*/  PRMT R4, RZ, 0x7610, R4 ;  /* 0x00007610ff047816 */ /* 0x000fc60000000004 */
[----:B------:R0:W-:Y:S01]  /*1afa0*/  @!P3 STG.E.U8 desc[UR14][R24.64+0xd8], R5 ;  /* 0x0000d8051800b986 */ /* 0x0001e2000c10110e */
[----:B------:R-:W-:Y:S05]  /*1afb0*/  @P2 BRA `(.L_x_252) ;  /* 0x0000000000042947 */ /* 0x000fea0003800000 */
[----:B------:R2:W5:Y:S02]  /*1afc0*/  LDG.E.U8 R4, desc[UR14][R32.64+0xd9] ;  /* 0x0000d90e20047981 */ /* 0x000564000c1e1100 */
.L_x_252:
[----:B------:R-:W-:Y:S05]  /*1afd0*/  BSYNC B1 ;  /* 0x0000000000017941 */ /* 0x000fea0003800000 */
.L_x_251:
[----:B0-----:R-:W3:Y:S01]  /*1afe0*/  LDL.LU R5, [R1+0x204] ;  /* 0x0002040001057983 */ /* 0x001ee20000300800 */
[----:B-----5:R-:W-:Y:S01]  /*1aff0*/  LOP3.LUT R4, R4, 0xff, RZ, 0xc0, !PT ;  /* 0x000000ff04047812 */ /* 0x020fe200078ec0ff */
[----:B------:R-:W-:Y:S01]  /*1b000*/  BSSY B1, `(.L_x_253) ;  /* 0x000000b000017945 */ /* 0x000fe20003800000 */
[----:B------:R-:W-:Y:S02]  /*1b010*/  ISETP.LT.OR P3, PT, R0, 0xd9, !P1 ;  /* 0x000000d90000780c */ /* 0x000fe40004f61670 */
[----:B------:R-:W-:-:S05]  /*1b020*/  F2FP.F16.E5M2.UNPACK_B R4, R4 ;  /* 0x00000004ff04723e */ /* 0x000fca00020004ff */
[----:B------:R-:W-:-:S05]  /*1b030*/  HADD2.F32 R4, -RZ, R4.H0_H0 ;  /* 0x20000004ff047230 */ /* 0x000fca0000004100 */
[----:B------:R-:W-:-:S04]  /*1b040*/  FMUL R4, R4, UR21 ;  /* 0x0000001504047c20 */ /* 0x000fc80008400000 */
[----:B---3--:R-:W-:-:S05]  /*1b050*/  FFMA R4, R5, UR20, R4 ;  /* 0x0000001405047c23 */ /* 0x008fca0008000004 */
[----:B------:R-:W-:Y:S02]  /*1b060*/  F2FP.SATFINITE.E5M2.F32.PACK_AB_MERGE_C R5, RZ, R4, RZ ;  /* 0x00000004ff05723e */ /* 0x000fe400048060ff */
[----:B------:R-:W-:-:S03]  /*1b070*/  PRMT R4, RZ, 0x7610, R4 ;  /* 0x00007610ff047816 */ /* 0x000fc60000000004 */
[----:B------:R0:W-:Y:S01]  /*1b080*/  @!P2 STG.E.U8 desc[UR14][R24.64+0xd9], R5 ;  /* 0x0000d9051800a986 */ /* 0x0001e2000c10110e */
[----:B------:R-:W-:Y:S05]  /*1b090*/  @P3 BRA `(.L_x_254) ;  /* 0x0000000000043947 */ /* 0x000fea0003800000 */
[----:B------:R3:W5:Y:S02]  /*1b0a0*/  LDG.E.U8 R4, desc[UR14][R2.64+0xd8] ;  /* 0x0000d80e02047981 */ /* 0x000764000c1e1100 */
.L_x_254:
[----:B------:R-:W-:Y:S05]  /*1b0b0*/  BSYNC B1 ;  /* 0x0000000000017941 */ /* 0x000fea0003800000 */
.L_x_253:
        /* <DEDUP_REMOVED lines=13> */
.L_x_256:
[----:B------:R-:W-:Y:S05]  /*1b190*/  BSYNC B1 ;  /* 0x0000000000017941 */ /* 0x000fea0003800000 */
.L_x_255:
        /* <DEDUP_REMOVED lines=13> */
.L_x_258:
[----:B------:R-:W-:Y:S05]  /*1b270*/  BSYNC B1 ;  /* 0x0000000000017941 */ /* 0x000fea0003800000 */
.L_x_257:
        /* <DEDUP_REMOVED lines=13> */
.L_x_260:
[----:B------:R-:W-:Y:S05]  /*1b350*/  BSYNC B1 ;  /* 0x0000000000017941 */ /* 0x000fea0003800000 */
.L_x_259:
        /* <DEDUP_REMOVED lines=13> */
.L_x_262:
[----:B------:R-:W-:Y:S05]  /*1b430*/  BSYNC B1 ;  /* 0x0000000000017941 */ /* 0x000fea0003800000 */
.L_x_261:
        /* <DEDUP_REMOVED lines=13> */
.L_x_264:
[----:B------:R-:W-:Y:S05]  /*1b510*/  BSYNC B1 ;  /* 0x0000000000017941 */ /* 0x000fea0003800000 */
.L_x_263:
        /* <DEDUP_REMOVED lines=13> */
.L_x_266:
[----:B------:R-:W-:Y:S05]  /*1b5f0*/  BSYNC B1 ;  /* 0x0000000000017941 */ /* 0x000fea0003800000 */
.L_x_265:
        /* <DEDUP_REMOVED lines=13> */
.L_x_268:
[----:B------:R-:W-:Y:S05]  /*1b6d0*/  BSYNC B1 ;  /* 0x0000000000017941 */ /* 0x000fea0003800000 */
.L_x_267:
        /* <DEDUP_REMOVED lines=13> */
.L_x_270:
[----:B------:R-:W-:Y:S05]  /*1b7b0*/  BSYNC B1 ;  /* 0x0000000000017941 */ /* 0x000fea0003800000 */
.L_x_269:
        /* <DEDUP_REMOVED lines=13> */
.L_x_272:
[----:B------:R-:W-:Y:S05]  /*1b890*/  BSYNC B1 ;  /* 0x0000000000017941 */ /* 0x000fea0003800000 */
.L_x_271:
        /* <DEDUP_REMOVED lines=13> */
.L_x_274:
[----:B------:R-:W-:Y:S05]  /*1b970*/  BSYNC B1 ;  /* 0x0000000000017941 */ /* 0x000fea0003800000 */
.L_x_273:
        /* <DEDUP_REMOVED lines=13> */
.L_x_276:
[----:B------:R-:W-:Y:S05]  /*1ba50*/  BSYNC B1 ;  /* 0x0000000000017941 */ /* 0x000fea0003800000 */
.L_x_275:
        /* <DEDUP_REMOVED lines=13> */
.L_x_278:
[----:B------:R-:W-:Y:S05]  /*1bb30*/  BSYNC B1 ;  /* 0x0000000000017941 */ /* 0x000fea0003800000 */
.L_x_277:
        /* <DEDUP_REMOVED lines=13> */
.L_x_280:
[----:B------:R-:W-:Y:S05]  /*1bc10*/  BSYNC B1 ;  /* 0x0000000000017941 */ /* 0x000fea0003800000 */
.L_x_279:
        /* <DEDUP_REMOVED lines=13> */
.L_x_282:
[----:B------:R-:W-:Y:S05]  /*1bcf0*/  BSYNC B1 ;  /* 0x0000000000017941 */ /* 0x000fea0003800000 */
.L_x_281:
        /* <DEDUP_REMOVED lines=13> */
.L_x_284:
[----:B------:R-:W-:Y:S05]  /*1bdd0*/  BSYNC B1 ;  /* 0x0000000000017941 */ /* 0x000fea0003800000 */
.L_x_283:
        /* <DEDUP_REMOVED lines=13> */
.L_x_286:
[----:B------:R-:W-:Y:S05]  /*1beb0*/  BSYNC B1 ;  /* 0x0000000000017941 */ /* 0x000fea0003800000 */
.L_x_285:
        /* <DEDUP_REMOVED lines=13> */
.L_x_288:
[----:B------:R-:W-:Y:S05]  /*1bf90*/  BSYNC B1 ;  /* 0x0000000000017941 */ /* 0x000fea0003800000 */
.L_x_287:
[----:B------:R-:W2:Y:S01]  /*1bfa0*/  LDL.LU R7, [R1+0x24c] ;  /* 0x00024c0001077983 */ /* 0x000ea20000300800 */
[----:B-----5:R-:W-:Y:S01]  /*1bfb0*/  LOP3.LUT R4, R4, 0xff, RZ, 0xc0, !PT ;  /* 0x000000ff04047812 */ /* 0x020fe200078ec0ff */
[----:B------:R-:W-:Y:S01]  /*1bfc0*/  BSSY B1, `(.L_x_289) ;  /* 0x0000013000017945 */ /* 0x000fe20003800000 */
[----:B0-----:R-:W-:Y:S02]  /*1bfd0*/  IADD3 R5, P0, R35, 0x80, RZ ;  /* 0x0000008023057810 */ /* 0x001fe40007f1e0ff */
[----:B------:R-:W-:-:S03]  /*1bfe0*/  F2FP.F16.E5M2.UNPACK_B R4, R4 ;  /* 0x00000004ff04723e */ /* 0x000fc600020004ff */
[----:B--234-:R-:W-:Y:S01]  /*1bff0*/  IMAD.X R2, RZ, RZ, R37, P0 ;  /* 0x000000ffff027224 */ /* 0x01cfe200000e0625 */
[----:B------:R-:W-:Y:S01]  /*1c000*/  ISETP.GE.AND P0, PT, R34, 0x81, PT ;  /* 0x000000812200780c */ /* 0x000fe20003f06270 */
[----:B------:R-:W-:Y:S02]  /*1c010*/  HADD2.F32 R4, -RZ, R4.H0_H0 ;  /* 0x20000004ff047230 */ /* 0x000fe40000004100 */
[----:B------:R-:W-:Y:S01]  /*1c020*/  IMAD R6, R2, UR6, RZ ;  /* 0x0000000602067c24 */ /* 0x000fe2000f8e02ff */
[----:B------:R-:W-:Y:S01]  /*1c030*/  ISETP.LT.OR P3, PT, R0, 0x1, !P0 ;  /* 0x000000010000780c */ /* 0x000fe20004761670 */
[----:B------:R-:W-:-:S04]  /*1c040*/  IMAD.WIDE.U32 R2, R5, UR6, R38 ;  /* 0x0000000605027c25 */ /* 0x000fc8000f8e0026 */
[----:B------:R-:W-:Y:S01]  /*1c050*/  FMUL R4, R4, UR21 ;  /* 0x0000001504047c20 */ /* 0x000fe20008400000 */
[----:B------:R-:W-:Y:S01]  /*1c060*/  IMAD R5, R5, UR7, R6 ;  /* 0x0000000705057c24 */ /* 0x000fe2000f8e0206 */
[----:B------:R-:W-:-:S04]  /*1c070*/  IADD3 R2, P2, R2, UR8, RZ ;  /* 0x0000000802027c10 */ /* 0x000fc8000ff5e0ff */
[----:B------:R-:W-:Y:S01]  /*1c080*/  IADD3.X R3, R3, UR9, R5, P2, !PT ;  /* 0x0000000903037c10 */ /* 0x000fe200097fe405 */
[----:B------:R-:W-:-:S05]  /*1c090*/  FFMA R4, R7, UR20, R4 ;  /* 0x0000001407047c23 */ /* 0x000fca0008000004 */
[----:B------:R-:W-:Y:S02]  /*1c0a0*/  F2FP.SATFINITE.E5M2.F32.PACK_AB_MERGE_C R7, RZ, R4, RZ ;  /* 0x00000004ff07723e */ /* 0x000fe400048060ff */
[----:B------:R-:W-:-:S03]  /*1c0b0*/  PRMT R4, RZ, 0x7610, R4 ;  /* 0x00007610ff047816 */ /* 0x000fc60000000004 */
[----:B------:R0:W-:Y:S01]  /*1c0c0*/  @!P1 STG.E.U8 desc[UR14][R26.64+0xf9], R7 ;  /* 0x0000f9071a009986 */ /* 0x0001e2000c10110e */
[----:B------:R-:W-:Y:S05]  /*1c0d0*/  @P3 BRA `(.L_x_290) ;  /* 0x0000000000043947 */ /* 0x000fea0003800000 */
[----:B------:R2:W5:Y:S02]  /*1c0e0*/  LDG.E.U8 R4, desc[UR14][R2.64] ;  /* 0x0000000e02047981 */ /* 0x000564000c1e1100 */
.L_x_290:
[----:B------:R-:W-:Y:S05]  /*1c0f0*/  BSYNC B1 ;  /* 0x0000000000017941 */ /* 0x000fea0003800000 */
.L_x_289:
[----:B------:R-:W3:Y:S01]  /*1c100*/  LDL.LU R5, [R1+0x250] ;  /* 0x0002500001057983 */ /* 0x000ee20000300800 */
        /* <DEDUP_REMOVED lines=12> */
.L_x_292:
[----:B------:R-:W-:Y:S05]  /*1c1d0*/  BSYNC B1 ;  /* 0x0000000000017941 */ /* 0x000fea0003800000 */
.L_x_291:
[----:B---3--:R-:W3:Y:S01]  /*1c1e0*/  LDL.LU R5, [R1+0x254] ;  /* 0x0002540001057983 */ /* 0x008ee20000300800 */
[----:B-----5:R-:W-:Y:S01]  /*1c1f0*/  LOP3.LUT R4, R4, 0xff, RZ, 0xc0, !PT ;  /* 0x000000ff04047812 */ /* 0x020fe200078ec0ff */
[----:B------:R-:W-:Y:S01]  /*1c200*/  BSSY B1, `(.L_x_293) ;  /* 0x0000013000017945 */ /* 0x000fe20003800000 */
[----:B------:R-:W-:Y:S02]  /*1c210*/  IADD3 R35, P1, R35, 0x88, RZ ;  /* 0x0000008823237810 */ /* 0x000fe40007f3e0ff */
[----:B------:R-:W-:Y:S02]  /*1c220*/  F2FP.F16.E5M2.UNPACK_B R4, R4 ;  /* 0x00000004ff04723e */ /* 0x000fe400020004ff */
[----:B------:R-:W-:Y:S01]  /*1c230*/  PRMT R6, RZ, 0x7610, R6 ;  /* 0x00007610ff067816 */ /* 0x000fe20000000006 */
[----:B------:R-:W-:Y:S01]  /*1c240*/  IMAD.X R36, RZ, RZ, R37, P1 ;  /* 0x000000ffff247224 */ /* 0x000fe200008e0625 */
[----:B------:R-:W-:Y:S01]  /*1c250*/  ISETP.GE.AND P1, PT, R34, 0x89, PT ;  /* 0x000000892200780c */ /* 0x000fe20003f26270 */
[----:B------:R-:W-:-:S02]  /*1c260*/  HADD2.F32 R4, -RZ, R4.H0_H0 ;  /* 0x20000004ff047230 */ /* 0x000fc40000004100 */
[----:B------:R-:W-:Y:S01]  /*1c270*/  IMAD R36, R36, UR6, RZ ;  /* 0x0000000624247c24 */ /* 0x000fe2000f8e02ff */
[----:B------:R-:W-:Y:S01]  /*1c280*/  ISETP.LT.OR P5, PT, R0, 0x1, !P1 ;  /* 0x000000010000780c */ /* 0x000fe20004fa1670 */
[----:B------:R-:W-:-:S04]  /*1c290*/  IMAD.WIDE.U32 R38, R35, UR6, R38 ;  /* 0x0000000623267c25 */ /* 0x000fc8000f8e0026 */
[----:B------:R-:W-:Y:S01]  /*1c2a0*/  FMUL R4, R4, UR21 ;  /* 0x0000001504047c20 */ /* 0x000fe20008400000 */
[----:B------:R-:W-:-:S03]  /*1c2b0*/  IMAD R35, R35, UR7, R36 ;  /* 0x0000000723237c24 */ /* 0x000fc6000f8e0224 */
[----:B---3--:R-:W-:Y:S01]  /*1c2c0*/  FFMA R5, R5, UR20, R4 ;  /* 0x0000001405057c23 */ /* 0x008fe20008000004 */
[----:B------:R-:W-:-:S04]  /*1c2d0*/  IADD3 R4, P3, R38, UR8, RZ ;  /* 0x0000000826047c10 */ /* 0x000fc8000ff7e0ff */
[----:B0-----:R-:W-:Y:S02]  /*1c2e0*/  F2FP.SATFINITE.E5M2.F32.PACK_AB_MERGE_C R7, RZ, R5, RZ ;  /* 0x00000005ff07723e */ /* 0x001fe400048060ff */
[----:B------:R-:W-:-:S03]  /*1c2f0*/  IADD3.X R5, R39, UR9, R35, P3, !PT ;  /* 0x0000000927057c10 */ /* 0x000fc60009ffe423 */
[----:B------:R0:W-:Y:S01]  /*1c300*/  @!P2 STG.E.U8 desc[UR14][R30.64+0x1], R7 ;  /* 0x000001071e00a986 */ /* 0x0001e2000c10110e */
[----:B------:R-:W-:Y:S05]  /*1c310*/  @P5 BRA `(.L_x_294) ;  /* 0x0000000000045947 */ /* 0x000fea0003800000 */
[----:B------:R3:W5:Y:S02]  /*1c320*/  LDG.E.U8 R6, desc[UR14][R4.64] ;  /* 0x0000000e04067981 */ /* 0x000764000c1e1100 */
.L_x_294:
[----:B------:R-:W-:Y:S05]  /*1c330*/  BSYNC B1 ;  /* 0x0000000000017941 */ /* 0x000fea0003800000 */
.L_x_293:
        /* <DEDUP_REMOVED lines=13> */
.L_x_296:
[----:B------:R-:W-:Y:S05]  /*1c410*/  BSYNC B1 ;  /* 0x0000000000017941 */ /* 0x000fea0003800000 */
.L_x_295:
        /* <DEDUP_REMOVED lines=13> */
.L_x_298:
[----:B------:R-:W-:Y:S05]  /*1c4f0*/  BSYNC B1 ;  /* 0x0000000000017941 */ /* 0x000fea0003800000 */
.L_x_297:
        /* <DEDUP_REMOVED lines=13> */
.L_x_300:
[----:B------:R-:W-:Y:S05]  /*1c5d0*/  BSYNC B1 ;  /* 0x0000000000017941 */ /* 0x000fea0003800000 */
.L_x_299:
        /* <DEDUP_REMOVED lines=13> */
.L_x_302:
[----:B------:R-:W-:Y:S05]  /*1c6b0*/  BSYNC B1 ;  /* 0x0000000000017941 */ /* 0x000fea0003800000 */
.L_x_301:
        /* <DEDUP_REMOVED lines=13> */
.L_x_304:
[----:B------:R-:W-:Y:S05]  /*1c790*/  BSYNC B1 ;  /* 0x0000000000017941 */ /* 0x000fea0003800000 */
.L_x_303:
        /* <DEDUP_REMOVED lines=13> */
.L_x_306:
[----:B------:R-:W-:Y:S05]  /*1c870*/  BSYNC B1 ;  /* 0x0000000000017941 */ /* 0x000fea0003800000 */
.L_x_305:
        /* <DEDUP_REMOVED lines=13> */
.L_x_308:
[----:B------:R-:W-:Y:S05]  /*1c950*/  BSYNC B1 ;  /* 0x0000000000017941 */ /* 0x000fea0003800000 */
.L_x_307:
        /* <DEDUP_REMOVED lines=13> */
.L_x_310:
[----:B------:R-:W-:Y:S05]  /*1ca30*/  BSYNC B1 ;  /* 0x0000000000017941 */ /* 0x000fea0003800000 */
.L_x_309:
        /* <DEDUP_REMOVED lines=13> */
.L_x_312:
[----:B------:R-:W-:Y:S05]  /*1cb10*/  BSYNC B1 ;  /* 0x0000000000017941 */ /* 0x000fea0003800000 */
.L_x_311:
        /* <DEDUP_REMOVED lines=13> */
.L_x_314:
[----:B------:R-:W-:Y:S05]  /*1cbf0*/  BSYNC B1 ;  /* 0x0000000000017941 */ /* 0x000fea0003800000 */
.L_x_313:
        /* <DEDUP_REMOVED lines=13> */
.L_x_316:
[----:B------:R-:W-:Y:S05]  /*1ccd0*/  BSYNC B1 ;  /* 0x0000000000017941 */ /* 0x000fea0003800000 */
.L_x_315:
        /* <DEDUP_REMOVED lines=13> */
.L_x_318:
[----:B------:R-:W-:Y:S05]  /*1cdb0*/  BSYNC B1 ;  /* 0x0000000000017941 */ /* 0x000fea0003800000 */
.L_x_317:
        /* <DEDUP_REMOVED lines=13> */
.L_x_320:
[----:B------:R-:W-:Y:S05]  /*1ce90*/  BSYNC B1 ;  /* 0x0000000000017941 */ /* 0x000fea0003800000 */
.L_x_319:
        /* <DEDUP_REMOVED lines=13> */
.L_x_322:
[----:B------:R-:W-:Y:S05]  /*1cf70*/  BSYNC B1 ;  /* 0x0000000000017941 */ /* 0x000fea0003800000 */
.L_x_321:
        /* <DEDUP_REMOVED lines=13> */
.L_x_324:
[----:B------:R-:W-:Y:S05]  /*1d050*/  BSYNC B1 ;  /* 0x0000000000017941 */ /* 0x000fea0003800000 */
.L_x_323:
        /* <DEDUP_REMOVED lines=13> */
.L_x_326:
[----:B------:R-:W-:Y:S05]  /*1d130*/  BSYNC B1 ;  /* 0x0000000000017941 */ /* 0x000fea0003800000 */
.L_x_325:
        /* <DEDUP_REMOVED lines=13> */
.L_x_328:
[----:B------:R-:W-:Y:S05]  /*1d210*/  BSYNC B1 ;  /* 0x0000000000017941 */ /* 0x000fea0003800000 */
.L_x_327:
        /* <DEDUP_REMOVED lines=13> */
.L_x_330:
[----:B------:R-:W-:Y:S05]  /*1d2f0*/  BSYNC B1 ;  /* 0x0000000000017941 */ /* 0x000fea0003800000 */
.L_x_329:
        /* <DEDUP_REMOVED lines=13> */
.L_x_332:
[----:B------:R-:W-:Y:S05]  /*1d3d0*/  BSYNC B1 ;  /* 0x0000000000017941 */ /* 0x000fea0003800000 */
.L_x_331:
        /* <DEDUP_REMOVED lines=13> */
.L_x_334:
[----:B------:R-:W-:Y:S05]  /*1d4b0*/  BSYNC B1 ;  /* 0x0000000000017941 */ /* 0x000fea0003800000 */
.L_x_333:
        /* <DEDUP_REMOVED lines=13> */
.L_x_336:
[----:B------:R-:W-:Y:S05]  /*1d590*/  BSYNC B1 ;  /* 0x0000000000017941 */ /* 0x000fea0003800000 */
.L_x_335:
        /* <DEDUP_REMOVED lines=13> */
.L_x_338:
[----:B------:R-:W-:Y:S05]  /*1d670*/  BSYNC B1 ;  /* 0x0000000000017941 */ /* 0x000fea0003800000 */
.L_x_337:
        /* <DEDUP_REMOVED lines=13> */
.L_x_340:
[----:B------:R-:W-:Y:S05]  /*1d750*/  BSYNC B1 ;  /* 0x0000000000017941 */ /* 0x000fea0003800000 */
.L_x_339:
        /* <DEDUP_REMOVED lines=13> */
.L_x_342:
[----:B------:R-:W-:Y:S05]  /*1d830*/  BSYNC B1 ;  /* 0x0000000000017941 */ /* 0x000fea0003800000 */
.L_x_341:
        /* <DEDUP_REMOVED lines=13> */
.L_x_344:
[----:B------:R-:W-:Y:S05]  /*1d910*/  BSYNC B1 ;  /* 0x0000000000017941 */ /* 0x000fea0003800000 */
.L_x_343:
        /* <DEDUP_REMOVED lines=13> */
.L_x_346:
[----:B------:R-:W-:Y:S05]  /*1d9f0*/  BSYNC B1 ;  /* 0x0000000000017941 */ /* 0x000fea0003800000 */
.L_x_345:
        /* <DEDUP_REMOVED lines=13> */
.L_x_348:
[----:B------:R-:W-:Y:S05]  /*1dad0*/  BSYNC B1 ;  /* 0x0000000000017941 */ /* 0x000fea0003800000 */
.L_x_347:
        /* <DEDUP_REMOVED lines=13> */
.L_x_350:
[----:B------:R-:W-:Y:S05]  /*1dbb0*/  BSYNC B1 ;  /* 0x0000000000017941 */ /* 0x000fea0003800000 */
.L_x_349:
        /* <DEDUP_REMOVED lines=13> */
.L_x_352:
[----:B------:R-:W-:Y:S05]  /*1dc90*/  BSYNC B1 ;  /* 0x0000000000017941 */ /* 0x000fea0003800000 */
.L_x_351:
        /* <DEDUP_REMOVED lines=13> */
.L_x_354:
[----:B------:R-:W-:Y:S05]  /*1dd70*/  BSYNC B1 ;  /* 0x0000000000017941 */ /* 0x000fea0003800000 */
.L_x_353:
        /* <DEDUP_REMOVED lines=13> */
.L_x_356:
[----:B------:R-:W-:Y:S05]  /*1de50*/  BSYNC B1 ;  /* 0x0000000000017941 */ /* 0x000fea0003800000 */
.L_x_355:
        /* <DEDUP_REMOVED lines=13> */
.L_x_358:
[----:B------:R-:W-:Y:S05]  /*1df30*/  BSYNC B1 ;  /* 0x0000000000017941 */ /* 0x000fea0003800000 */
.L_x_357:
        /* <DEDUP_REMOVED lines=13> */
.L_x_360:
[----:B------:R-:W-:Y:S05]  /*1e010*/  BSYNC B1 ;  /* 0x0000000000017941 */ /* 0x000fea0003800000 */
.L_x_359:
        /* <DEDUP_REMOVED lines=13> */
.L_x_362:
[----:B------:R-:W-:Y:S05]  /*1e0f0*/  BSYNC B1 ;  /* 0x0000000000017941 */ /* 0x000fea0003800000 */
.L_x_361:
        /* <DEDUP_REMOVED lines=13> */
.L_x_364:
[----:B------:R-:W-:Y:S05]  /*1e1d0*/  BSYNC B1 ;  /* 0x0000000000017941 */ /* 0x000fea0003800000 */
.L_x_363:
        /* <DEDUP_REMOVED lines=13> */
.L_x_366:
[----:B------:R-:W-:Y:S05]  /*1e2b0*/  BSYNC B1 ;  /* 0x0000000000017941 */ /* 0x000fea0003800000 */
.L_x_365:
        /* <DEDUP_REMOVED lines=13> */
.L_x_368:
[----:B------:R-:W-:Y:S05]  /*1e390*/  BSYNC B1 ;  /* 0x0000000000017941 */ /* 0x000fea0003800000 */
.L_x_367:
        /* <DEDUP_REMOVED lines=13> */
.L_x_370:
[----:B------:R-:W-:Y:S05]  /*1e470*/  BSYNC B1 ;  /* 0x0000000000017941 */ /* 0x000fea0003800000 */
.L_x_369:
        /* <DEDUP_REMOVED lines=13> */
.L_x_372:
[----:B------:R-:W-:Y:S05]  /*1e550*/  BSYNC B1 ;  /* 0x0000000000017941 */ /* 0x000fea0003800000 */
.L_x_371:
        /* <DEDUP_REMOVED lines=13> */
.L_x_374:
[----:B------:R-:W-:Y:S05]  /*1e630*/  BSYNC B1 ;  /* 0x0000000000017941 */ /* 0x000fea0003800000 */
.L_x_373:
        /* <DEDUP_REMOVED lines=13> */
.L_x_376:
[----:B------:R-:W-:Y:S05]  /*1e710*/  BSYNC B1 ;  /* 0x0000000000017941 */ /* 0x000fea0003800000 */
.L_x_375:
        /* <DEDUP_REMOVED lines=13> */
.L_x_378:
[----:B------:R-:W-:Y:S05]  /*1e7f0*/  BSYNC B1 ;  /* 0x0000000000017941 */ /* 0x000fea0003800000 */
.L_x_377:
        /* <DEDUP_REMOVED lines=13> */
.L_x_380:
[----:B------:R-:W-:Y:S05]  /*1e8d0*/  BSYNC B1 ;  /* 0x0000000000017941 */ /* 0x000fea0003800000 */
.L_x_379:
        /* <DEDUP_REMOVED lines=13> */
.L_x_382:
[----:B------:R-:W-:Y:S05]  /*1e9b0*/  BSYNC B1 ;  /* 0x0000000000017941 */ /* 0x000fea0003800000 */
.L_x_381:
        /* <DEDUP_REMOVED lines=13> */
.L_x_384:
[----:B------:R-:W-:Y:S05]  /*1ea90*/  BSYNC B1 ;  /* 0x0000000000017941 */ /* 0x000fea0003800000 */
.L_x_383:
        /* <DEDUP_REMOVED lines=13> */
.L_x_386:
[----:B------:R-:W-:Y:S05]  /*1eb70*/  BSYNC B1 ;  /* 0x0000000000017941 */ /* 0x000fea0003800000 */
.L_x_385:
        /* <DEDUP_REMOVED lines=13> */
.L_x_388:
[----:B------:R-:W-:Y:S05]  /*1ec50*/  BSYNC B1 ;  /* 0x0000000000017941 */ /* 0x000fea0003800000 */
.L_x_387:
        /* <DEDUP_REMOVED lines=13> */
.L_x_390:
[----:B------:R-:W-:Y:S05]  /*1ed30*/  BSYNC B1 ;  /* 0x0000000000017941 */ /* 0x000fea0003800000 */
.L_x_389:
        /* <DEDUP_REMOVED lines=13> */
.L_x_392:
[----:B------:R-:W-:Y:S05]  /*1ee10*/  BSYNC B1 ;  /* 0x0000000000017941 */ /* 0x000fea0003800000 */
.L_x_391:
        /* <DEDUP_REMOVED lines=13> */
.L_x_394:
[----:B------:R-:W-:Y:S05]  /*1eef0*/  BSYNC B1 ;  /* 0x0000000000017941 */ /* 0x000fea0003800000 */
.L_x_393:
        /* <DEDUP_REMOVED lines=13> */
.L_x_396:
[----:B------:R-:W-:Y:S05]  /*1efd0*/  BSYNC B1 ;  /* 0x0000000000017941 */ /* 0x000fea0003800000 */
.L_x_395:
        /* <DEDUP_REMOVED lines=13> */
.L_x_398:
[----:B------:R-:W-:Y:S05]  /*1f0b0*/  BSYNC B1 ;  /* 0x0000000000017941 */ /* 0x000fea0003800000 */
.L_x_397:
        /* <DEDUP_REMOVED lines=13> */
.L_x_400:
[----:B------:R-:W-:Y:S05]  /*1f190*/  BSYNC B1 ;  /* 0x0000000000017941 */ /* 0x000fea0003800000 */
.L_x_399:
        /* <DEDUP_REMOVED lines=13> */
.L_x_402:
[----:B------:R-:W-:Y:S05]  /*1f270*/  BSYNC B1 ;  /* 0x0000000000017941 */ /* 0x000fea0003800000 */
.L_x_401:
        /* <DEDUP_REMOVED lines=13> */
.L_x_404:
[----:B------:R-:W-:Y:S05]  /*1f350*/  BSYNC B1 ;  /* 0x0000000000017941 */ /* 0x000fea0003800000 */
.L_x_403:
        /* <DEDUP_REMOVED lines=13> */
.L_x_406:
[----:B------:R-:W-:Y:S05]  /*1f430*/  BSYNC B1 ;  /* 0x0000000000017941 */ /* 0x000fea0003800000 */
.L_x_405:
        /* <DEDUP_REMOVED lines=13> */
.L_x_408:
[----:B------:R-:W-:Y:S05]  /*1f510*/  BSYNC B1 ;  /* 0x0000000000017941 */ /* 0x000fea0003800000 */
.L_x_407:
        /* <DEDUP_REMOVED lines=13> */
.L_x_410:
[----:B------:R-:W-:Y:S05]  /*1f5f0*/  BSYNC B1 ;  /* 0x0000000000017941 */ /* 0x000fea0003800000 */
.L_x_409:
        /* <DEDUP_REMOVED lines=13> */
.L_x_412:
[----:B------:R-:W-:Y:S05]  /*1f6d0*/  BSYNC B1 ;  /* 0x0000000000017941 */ /* 0x000fea0003800000 */
.L_x_411:
        /* <DEDUP_REMOVED lines=13> */
.L_x_414:
[----:B------:R-:W-:Y:S05]  /*1f7b0*/  BSYNC B1 ;  /* 0x0000000000017941 */ /* 0x000fea0003800000 */
.L_x_413:
        /* <DEDUP_REMOVED lines=13> */
.L_x_416:
[----:B------:R-:W-:Y:S05]  /*1f890*/  BSYNC B1 ;  /* 0x0000000000017941 */ /* 0x000fea0003800000 */
.L_x_415:
        /* <DEDUP_REMOVED lines=13> */
.L_x_418:
[----:B------:R-:W-:Y:S05]  /*1f970*/  BSYNC B1 ;  /* 0x0000000000017941 */ /* 0x000fea0003800000 */
.L_x_417:
        /* <DEDUP_REMOVED lines=13> */
.L_x_420:
[----:B------:R-:W-:Y:S05]  /*1fa50*/  BSYNC B1 ;  /* 0x0000000000017941 */ /* 0x000fea0003800000 */
.L_x_419:
        /* <DEDUP_REMOVED lines=13> */
.L_x_422:
[----:B------:R-:W-:Y:S05]  /*1fb30*/  BSYNC B1 ;  /* 0x0000000000017941 */ /* 0x000fea0003800000 */
.L_x_421:
        /* <DEDUP_REMOVED lines=13> */
.L_x_424:
[----:B------:R-:W-:Y:S05]  /*1fc10*/  BSYNC B1 ;  /* 0x0000000000017941 */ /* 0x000fea0003800000 */
.L_x_423:
        /* <DEDUP_REMOVED lines=13> */
.L_x_426:
[----:B------:R-:W-:Y:S05]  /*1fcf0*/  BSYNC B1 ;  /* 0x0000000000017941 */ /* 0x000fea0003800000 */
.L_x_425:
        /* <DEDUP_REMOVED lines=13> */
.L_x_428:
[----:B------:R-:W-:Y:S05]  /*1fdd0*/  BSYNC B1 ;  /* 0x0000000000017941 */ /* 0x000fea0003800000 */
.L_x_427:
        /* <DEDUP_REMOVED lines=13> */
.L_x_430:
[----:B------:R-:W-:Y:S05]  /*1feb0*/  BSYNC B1 ;  /* 0x0000000000017941 */ /* 0x000fea0003800000 */
.L_x_429:
        /* <DEDUP_REMOVED lines=13> */
.L_x_432:
[----:B------:R-:W-:Y:S05]  /*1ff90*/  BSYNC B1 ;  /* 0x0000000000017941 */ /* 0x000fea0003800000 */
.L_x_431:
        /* <DEDUP_REMOVED lines=13> */
.L_x_434:
[----:B------:R-:W-:Y:S05]  /*20070*/  BSYNC B1 ;  /* 0x0000000000017941 */ /* 0x000fea0003800000 */
.L_x_433:
        /* <DEDUP_REMOVED lines=13> */
.L_x_436:
[----:B------:R-:W-:Y:S05]  /*20150*/  BSYNC B1 ;  /* 0x0000000000017941 */ /* 0x000fea0003800000 */
.L_x_435:
        /* <DEDUP_REMOVED lines=13> */
.L_x_438:
[----:B------:R-:W-:Y:S05]  /*20230*/  BSYNC B1 ;  /* 0x0000000000017941 */ /* 0x000fea0003800000 */
.L_x_437:
        /* <DEDUP_REMOVED lines=13> */
.L_x_440:
[----:B------:R-:W-:Y:S05]  /*20310*/  BSYNC B1 ;  /* 0x0000000000017941 */ /* 0x000fea0003800000 */
.L_x_439:
        /* <DEDUP_REMOVED lines=13> */
.L_x_442:
[----:B------:R-:W-:Y:S05]  /*203f0*/  BSYNC B1 ;  /* 0x0000000000017941 */ /* 0x000fea0003800000 */
.L_x_441:
        /* <DEDUP_REMOVED lines=13> */
.L_x_444:
[----:B------:R-:W-:Y:S05]  /*204d0*/  BSYNC B1 ;  /* 0x0000000000017941 */ /* 0x000fea0003800000 */
.L_x_443:
        /* <DEDUP_REMOVED lines=13> */
.L_x_446:
[----:B------:R-:W-:Y:S05]  /*205b0*/  BSYNC B1 ;  /* 0x0000000000017941 */ /* 0x000fea0003800000 */
.L_x_445:
        /* <DEDUP_REMOVED lines=13> */
.L_x_448:
[----:B------:R-:W-:Y:S05]  /*20690*/  BSYNC B1 ;  /* 0x0000000000017941 */ /* 0x000fea0003800000 */
.L_x_447:
        /* <DEDUP_REMOVED lines=13> */
.L_x_450:
[----:B------:R-:W-:Y:S05]  /*20770*/  BSYNC B1 ;  /* 0x0000000000017941 */ /* 0x000fea0003800000 */
.L_x_449:
        /* <DEDUP_REMOVED lines=13> */
.L_x_452:
[----:B------:R-:W-:Y:S05]  /*20850*/  BSYNC B1 ;  /* 0x0000000000017941 */ /* 0x000fea0003800000 */
.L_x_451:
        /* <DEDUP_REMOVED lines=13> */
.L_x_454:
[----:B------:R-:W-:Y:S05]  /*20930*/  BSYNC B1 ;  /* 0x0000000000017941 */ /* 0x000fea0003800000 */
.L_x_453:
        /* <DEDUP_REMOVED lines=13> */
.L_x_456:
[----:B------:R-:W-:Y:S05]  /*20a10*/  BSYNC B1 ;  /* 0x0000000000017941 */ /* 0x000fea0003800000 */
.L_x_455:
        /* <DEDUP_REMOVED lines=13> */
.L_x_458:
[----:B------:R-:W-:Y:S05]  /*20af0*/  BSYNC B1 ;  /* 0x0000000000017941 */ /* 0x000fea0003800000 */
.L_x_457:
        /* <DEDUP_REMOVED lines=13> */
.L_x_460:
[----:B------:R-:W-:Y:S05]  /*20bd0*/  BSYNC B1 ;  /* 0x0000000000017941 */ /* 0x000fea0003800000 */
.L_x_459:
        /* <DEDUP_REMOVED lines=13> */
.L_x_462:
[----:B------:R-:W-:Y:S05]  /*20cb0*/  BSYNC B1 ;  /* 0x0000000000017941 */ /* 0x000fea0003800000 */
.L_x_461:
        /* <DEDUP_REMOVED lines=13> */
.L_x_464:
[----:B------:R-:W-:Y:S05]  /*20d90*/  BSYNC B1 ;  /* 0x0000000000017941 */ /* 0x000fea0003800000 */
.L_x_463:
        /* <DEDUP_REMOVED lines=13> */
.L_x_466:
[----:B------:R-:W-:Y:S05]  /*20e70*/  BSYNC B1 ;  /* 0x0000000000017941 */ /* 0x000fea0003800000 */
.L_x_465:
        /* <DEDUP_REMOVED lines=13> */
.L_x_468:
[----:B------:R-:W-:Y:S05]  /*20f50*/  BSYNC B1 ;  /* 0x0000000000017941 */ /* 0x000fea0003800000 */
.L_x_467:
        /* <DEDUP_REMOVED lines=13> */
.L_x_470:
[----:B------:R-:W-:Y:S05]  /*21030*/  BSYNC B1 ;  /* 0x0000000000017941 */ /* 0x000fea0003800000 */
.L_x_469:
        /* <DEDUP_REMOVED lines=13> */
.L_x_472:
[----:B------:R-:W-:Y:S05]  /*21110*/  BSYNC B1 ;  /* 0x0000000000017941 */ /* 0x000fea0003800000 */
.L_x_471:
        /* <DEDUP_REMOVED lines=13> */
.L_x_474:
[----:B------:R-:W-:Y:S05]  /*211f0*/  BSYNC B1 ;  /* 0x0000000000017941 */ /* 0x000fea0003800000 */
.L_x_473:
        /* <DEDUP_REMOVED lines=13> */
.L_x_476:
[----:B------:R-:W-:Y:S05]  /*212d0*/  BSYNC B1 ;  /* 0x0000000000017941 */ /* 0x000fea0003800000 */
.L_x_475:
        /* <DEDUP_REMOVED lines=13> */
.L_x_478:
[----:B------:R-:W-:Y:S05]  /*213b0*/  BSYNC B1 ;  /* 0x0000000000017941 */ /* 0x000fea0003800000 */
.L_x_477:
        /* <DEDUP_REMOVED lines=13> */
.L_x_480:
[----:B------:R-:W-:Y:S05]  /*21490*/  BSYNC B1 ;  /* 0x0000000000017941 */ /* 0x000fea0003800000 */
.L_x_479:
        /* <DEDUP_REMOVED lines=13> */
.L_x_482:
[----:B------:R-:W-:Y:S05]  /*21570*/  BSYNC B1 ;  /* 0x0000000000017941 */ /* 0x000fea0003800000 */
.L_x_481:
        /* <DEDUP_REMOVED lines=13> */
.L_x_484:
[----:B------:R-:W-:Y:S05]  /*21650*/  BSYNC B1 ;  /* 0x0000000000017941 */ /* 0x000fea0003800000 */
.L_x_483:
        /* <DEDUP_REMOVED lines=13> */
.L_x_486:
[----:B------:R-:W-:Y:S05]  /*21730*/  BSYNC B1 ;  /* 0x0000000000017941 */ /* 0x000fea0003800000 */
.L_x_485:
        /* <DEDUP_REMOVED lines=13> */
.L_x_488:
[----:B------:R-:W-:Y:S05]  /*21810*/  BSYNC B1 ;  /* 0x0000000000017941 */ /* 0x000fea0003800000 */
.L_x_487:
        /* <DEDUP_REMOVED lines=13> */
.L_x_490:
[----:B------:R-:W-:Y:S05]  /*218f0*/  BSYNC B1 ;  /* 0x0000000000017941 */ /* 0x000fea0003800000 */
.L_x_489:
        /* <DEDUP_REMOVED lines=13> */
.L_x_492:
[----:B------:R-:W-:Y:S05]  /*219d0*/  BSYNC B1 ;  /* 0x0000000000017941 */ /* 0x000fea0003800000 */
.L_x_491:
        /* <DEDUP_REMOVED lines=13> */
.L_x_494:
[----:B------:R-:W-:Y:S05]  /*21ab0*/  BSYNC B1 ;  /* 0x0000000000017941 */ /* 0x000fea0003800000 */
.L_x_493:
        /* <DEDUP_REMOVED lines=13> */
.L_x_496:
[----:B------:R-:W-:Y:S05]  /*21b90*/  BSYNC B1 ;  /* 0x0000000000017941 */ /* 0x000fea0003800000 */
.L_x_495:
        /* <DEDUP_REMOVED lines=13> */
.L_x_498:
[----:B------:R-:W-:Y:S05]  /*21c70*/  BSYNC B1 ;  /* 0x0000000000017941 */ /* 0x000fea0003800000 */
.L_x_497:
        /* <DEDUP_REMOVED lines=13> */
.L_x_500:
[----:B------:R-:W-:Y:S05]  /*21d50*/  BSYNC B1 ;  /* 0x0000000000017941 */ /* 0x000fea0003800000 */
.L_x_499:
        /* <DEDUP_REMOVED lines=13> */
.L_x_502:
[----:B------:R-:W-:Y:S05]  /*21e30*/  BSYNC B1 ;  /* 0x0000000000017941 */ /* 0x000fea0003800000 */
.L_x_501:
        /* <DEDUP_REMOVED lines=13> */
.L_x_504:
[----:B------:R-:W-:Y:S05]  /*21f10*/  BSYNC B1 ;  /* 0x0000000000017941 */ /* 0x000fea0003800000 */
.L_x_503:
        /* <DEDUP_REMOVED lines=13> */
.L_x_506:
[----:B------:R-:W-:Y:S05]  /*21ff0*/  BSYNC B1 ;  /* 0x0000000000017941 */ /* 0x000fea0003800000 */
.L_x_505:
        /* <DEDUP_REMOVED lines=13> */
.L_x_508:
[----:B------:R-:W-:Y:S05]  /*220d0*/  BSYNC B1 ;  /* 0x0000000000017941 */ /* 0x000fea0003800000 */
.L_x_507:
        /* <DEDUP_REMOVED lines=13> */
.L_x_510:
[----:B------:R-:W-:Y:S05]  /*221b0*/  BSYNC B1 ;  /* 0x0000000000017941 */ /* 0x000fea0003800000 */
.L_x_509:
        /* <DEDUP_REMOVED lines=13> */
.L_x_512:
[----:B------:R-:W-:Y:S05]  /*22290*/  BSYNC B1 ;  /* 0x0000000000017941 */ /* 0x000fea0003800000 */
.L_x_511:
        /* <DEDUP_REMOVED lines=13> */
.L_x_514:
[----:B------:R-:W-:Y:S05]  /*22370*/  BSYNC B1 ;  /* 0x0000000000017941 */ /* 0x000fea0003800000 */
.L_x_513:
        /* <DEDUP_REMOVED lines=13> */
.L_x_516:
[----:B------:R-:W-:Y:S05]  /*22450*/  BSYNC B1 ;  /* 0x0000000000017941 */ /* 0x000fea0003800000 */
.L_x_515:
        /* <DEDUP_REMOVED lines=13> */
.L_x_518:
[----:B------:R-:W-:Y:S05]  /*22530*/  BSYNC B1 ;  /* 0x0000000000017941 */ /* 0x000fea0003800000 */
.L_x_517:
        /* <DEDUP_REMOVED lines=13> */
.L_x_520:
[----:B------:R-:W-:Y:S05]  /*22610*/  BSYNC B1 ;  /* 0x0000000000017941 */ /* 0x000fea0003800000 */
.L_x_519:
        /* <DEDUP_REMOVED lines=13> */
.L_x_522:
[----:B------:R-:W-:Y:S05]  /*226f0*/  BSYNC B1 ;  /* 0x0000000000017941 */ /* 0x000fea0003800000 */
.L_x_521:
        /* <DEDUP_REMOVED lines=13> */
.L_x_524:
[----:B------:R-:W-:Y:S05]  /*227d0*/  BSYNC B1 ;  /* 0x0000000000017941 */ /* 0x000fea0003800000 */
.L_x_523:
        /* <DEDUP_REMOVED lines=13> */
.L_x_526:
[----:B------:R-:W-:Y:S05]  /*228b0*/  BSYNC B1 ;  /* 0x0000000000017941 */ /* 0x000fea0003800000 */
.L_x_525:
        /* <DEDUP_REMOVED lines=13> */
.L_x_528:
[----:B------:R-:W-:Y:S05]  /*22990*/  BSYNC B1 ;  /* 0x0000000000017941 */ /* 0x000fea0003800000 */
.L_x_527:
        /* <DEDUP_REMOVED lines=13> */
.L_x_530:
[----:B------:R-:W-:Y:S05]  /*22a70*/  BSYNC B1 ;  /* 0x0000000000017941 */ /* 0x000fea0003800000 */
.L_x_529:
        /* <DEDUP_REMOVED lines=13> */
.L_x_532:
[----:B------:R-:W-:Y:S05]  /*22b50*/  BSYNC B1 ;  /* 0x0000000000017941 */ /* 0x000fea0003800000 */
.L_x_531:
        /* <DEDUP_REMOVED lines=13> */
.L_x_534:
[----:B------:R-:W-:Y:S05]  /*22c30*/  BSYNC B1 ;  /* 0x0000000000017941 */ /* 0x000fea0003800000 */
.L_x_533:
        /* <DEDUP_REMOVED lines=13> */
.L_x_536:
[----:B------:R-:W-:Y:S05]  /*22d10*/  BSYNC B1 ;  /* 0x0000000000017941 */ /* 0x000fea0003800000 */
.L_x_535:
        /* <DEDUP_REMOVED lines=13> */
.L_x_538:
[----:B------:R-:W-:Y:S05]  /*22df0*/  BSYNC B1 ;  /* 0x0000000000017941 */ /* 0x000fea0003800000 */
.L_x_537:
        /* <DEDUP_REMOVED lines=13> */
.L_x_540:
[----:B------:R-:W-:Y:S05]  /*22ed0*/  BSYNC B1 ;  /* 0x0000000000017941 */ /* 0x000fea0003800000 */
.L_x_539:
[----:B--234-:R-:W2:Y:S01]  /*22ee0*/  LDL.LU R3, [R1+0x444] ;  /* 0x0004440001037983 */ /* 0x01cea20000300800 */
[----:B-----5:R-:W-:Y:S01]  /*22ef0*/  LOP3.LUT R6, R6, 0xff, RZ, 0xc0, !PT ;  /* 0x000000ff06067812 */ /* 0x020fe200078ec0ff */
[----:B------:R-:W-:Y:S01]  /*22f00*/  BSSY B1, `(.L_x_541) ;  /* 0x000000b000017945 */ /* 0x000fe20003800000 */
[----:B------:R-:W-:Y:S02]  /*22f10*/  ISETP.LT.OR P2, PT, R0, 0xf9, !P1 ;  /* 0x000000f90000780c */ /* 0x000fe40004f41670 */
[----:B------:R-:W-:Y:S02]  /*22f20*/  F2FP.F16.E5M2.UNPACK_B R6, R6 ;  /* 0x00000006ff06723e */ /* 0x000fe400020004ff */
[----:B------:R-:W-:-:S03]  /*22f30*/  PRMT R2, RZ, 0x7610, R2 ;  /* 0x00007610ff027816 */ /* 0x000fc60000000002 */
[----:B------:R-:W-:-:S05]  /*22f40*/  HADD2.F32 R6, -RZ, R6.H0_H0 ;  /* 0x20000006ff067230 */ /* 0x000fca0000004100 */
[----:B------:R-:W-:-:S04]  /*22f50*/  FMUL R6, R6, UR21 ;  /* 0x0000001506067c20 */ /* 0x000fc80008400000 */
[----:B--2---:R-:W-:-:S05]  /*22f60*/  FFMA R6, R3, UR20, R6 ;  /* 0x0000001403067c23 */ /* 0x004fca0008000006 */
[----:B------:R-:W-:-:S05]  /*22f70*/  F2FP.SATFINITE.E5M2.F32.PACK_AB_MERGE_C R3, RZ, R6, RZ ;  /* 0x00000006ff03723e */ /* 0x000fca00048060ff */
[----:B------:R2:W-:Y:S01]  /*22f80*/  @!P0 STG.E.U8 desc[UR14][R30.64+0xf9], R3 ;  /* 0x0000f9031e008986 */ /* 0x0005e2000c10110e */
[----:B------:R-:W-:Y:S05]  /*22f90*/  @P2 BRA `(.L_x_542) ;  /* 0x0000000000042947 */ /* 0x000fea0003800000 */
[----:B------:R3:W5:Y:S02]  /*22fa0*/  LDG.E.U8 R2, desc[UR14][R4.64+0xf8] ;  /* 0x0000f80e04027981 */ /* 0x000764000c1e1100 */
.L_x_542:
[----:B------:R-:W-:Y:S05]  /*22fb0*/  BSYNC B1 ;  /* 0x0000000000017941 */ /* 0x000fea0003800000 */
.L_x_541:
[----:B--2---:R-:W2:Y:S01]  /*22fc0*/  LDL.LU R3, [R1+0x448] ;  /* 0x0004480001037983 */ /* 0x004ea20000300800 */
        /* <DEDUP_REMOVED lines=12> */
.L_x_544:
[----:B------:R-:W-:Y:S05]  /*23090*/  BSYNC B1 ;  /* 0x0000000000017941 */ /* 0x000fea0003800000 */
.L_x_543:
[----:B------:R-:W-:Y:S05]  /*230a0*/  @P1 BRA `(.L_x_545) ;  /* 0x0000004800841947 */ /* 0x000fea0003800000 */
[----:B------:R-:W2:Y:S01]  /*230b0*/  LDL.LU R2, [R1+0x44c] ;  /* 0x00044c0001027983 */ /* 0x000ea20000300800 */
[----:B-----5:R-:W-:-:S04]  /*230c0*/  LOP3.LUT R0, R0, 0xff, RZ, 0xc0, !PT ;  /* 0x000000ff00007812 */ /* 0x020fc800078ec0ff */
[----:B------:R-:W-:-:S05]  /*230d0*/  F2FP.F16.E5M2.UNPACK_B R0, R0 ;  /* 0x00000000ff00723e */ /* 0x000fca00020004ff */
[----:B------:R-:W-:-:S05]  /*230e0*/  HADD2.F32 R0, -RZ, R0.H0_H0 ;  /* 0x20000000ff007230 */ /* 0x000fca0000004100 */
[----:B------:R-:W-:-:S04]  /*230f0*/  FMUL R0, R0, UR21 ;  /* 0x0000001500007c20 */ /* 0x000fc80008400000 */
[----:B--2---:R-:W-:-:S05]  /*23100*/  FFMA R0, R2, UR20, R0 ;  /* 0x0000001402007c23 */ /* 0x004fca0008000000 */
[----:B------:R-:W-:-:S05]  /*23110*/  F2FP.SATFINITE.E5M2.F32.PACK_AB_MERGE_C R3, RZ, R0, RZ ;  /* 0x00000000ff03723e */ /* 0x000fca00048060ff */
[----:B------:R2:W-:Y:S01]  /*23120*/  STG.E.U8 desc[UR14][R28.64+0xf9], R3 ;  /* 0x0000f9031c007986 */ /* 0x0005e2000c10110e */
[----:B------:R-:W-:Y:S05]  /*23130*/  BRA `(.L_x_545) ;  /* 0x0000004800607947 */ /* 0x000fea0003800000 */
.L_x_32:
[----:B------:R-:W-:Y:S01]  /*23140*/  ISETP.GE.AND P3, PT, R34, 0x1, PT ;  /* 0x000000012200780c */ /* 0x000fe20003f66270 */
[----:B-----5:R-:W-:Y:S01]  /*23150*/  FMUL R2, R2, UR20 ;  /* 0x0000001402027c20 */ /* 0x020fe20008400000 */
[----:B------:R-:W3:Y:S02]  /*23160*/  LDL.LU R40, [R1+0x200] ;  /* 0x0002000001287983 */ /* 0x000ee40000300800 */
[----:B------:R-:W-:Y:S02]  /*23170*/  ISETP.LT.OR P0, PT, R0, 0x1, !P3 ;  /* 0x000000010000780c */ /* 0x000fe40005f01670 */
[----:B------:R-:W-:Y:S01]  /*23180*/  F2FP.SATFINITE.E5M2.F32.PACK_AB_MERGE_C R2, RZ, R2, RZ ;  /* 0x00000002ff02723e */ /* 0x000fe200048060ff */
[----:B------:R-:W-:Y:S01]  /*23190*/  FMUL R3, R3, UR20 ;  /* 0x0000001403037c20 */ /* 0x000fe20008400000 */
[----:B------:R-:W-:Y:S01]  /*231a0*/  ISETP.GE.AND P2, PT, R34, 0x9, PT ;  /* 0x000000092200780c */ /* 0x000fe20003f46270 */
[----:B------:R-:W-:Y:S01]  /*231b0*/  FMUL R4, R4, UR20 ;  /* 0x0000001404047c20 */ /* 0x000fe20008400000 */
[----:B------:R-:W-:Y:S01]  /*231c0*/  FMUL R5, R5, UR20 ;  /* 0x0000001405057c20 */ /* 0x000fe20008400000 */
[----:B------:R-:W-:Y:S01]  /*231d0*/  ISETP.LT.OR P1, PT, R0, 0x9, !P3 ;  /* 0x000000090000780c */ /* 0x000fe20005f21670 */
[----:B------:R-:W-:Y:S01]  /*231e0*/  FMUL R6, R6, UR20 ;  /* 0x0000001406067c20 */ /* 0x000fe20008400000 */
[----:B------:R-:W-:Y:S01]  /*231f0*/  FMUL R7, R7, UR20 ;  /* 0x0000001407077c20 */ /* 0x000fe20008400000 */
[----:B------:R-:W-:Y:S01]  /*23200*/  FMUL R8, R8, UR20 ;  /* 0x0000001408087c20 */ /* 0x000fe20008400000 */
[----:B------:R-:W-:Y:S01]  /*23210*/  FMUL R9, R9, UR20 ;  /* 0x0000001409097c20 */ /* 0x000fe20008400000 */
[----:B------:R-:W-:Y:S01]  /*23220*/  FMUL R10, R10, UR20 ;  /* 0x000000140a0a7c20 */ /* 0x000fe20008400000 */
[----:B------:R-:W-:Y:S01]  /*23230*/  @!P0 STG.E.U8 desc[UR14][R24.64], R2 ;  /* 0x0000000218008986 */ /* 0x000fe2000c10110e */
[----:B------:R-:W-:-:S02]  /*23240*/  ISETP.LT.OR P0, PT, R0, 0x2, !P3 ;  /* 0x000000020000780c */ /* 0x000fc40005f01670 */
[----:B------:R-:W-:Y:S01]  /*23250*/  F2FP.SATFINITE.E5M2.F32.PACK_AB_MERGE_C R3, RZ, R3, RZ ;  /* 0x00000003ff03723e */ /* 0x000fe200048060ff */
[----:B------:R-:W-:Y:S01]  /*23260*/  FMUL R11, R11, UR20 ;  /* 0x000000140b0b7c20 */ /* 0x000fe20008400000 */
[----:B------:R-:W-:Y:S01]  /*23270*/  F2FP.SATFINITE.E5M2.F32.PACK_AB_MERGE_C R4, RZ, R4, RZ ;  /* 0x00000004ff04723e */ /* 0x000fe200048060ff */
[----:B------:R-:W-:Y:S01]  /*23280*/  FMUL R12, R12, UR20 ;  /* 0x000000140c0c7c20 */ /* 0x000fe20008400000 */
[----:B------:R-:W-:Y:S01]  /*23290*/  FMUL R13, R13, UR20 ;  /* 0x000000140d0d7c20 */ /* 0x000fe20008400000 */
[----:B------:R-:W-:Y:S01]  /*232a0*/  FMUL R14, R14, UR20 ;  /* 0x000000140e0e7c20 */ /* 0x000fe20008400000 */
[----:B------:R-:W-:Y:S01]  /*232b0*/  FMUL R15, R15, UR20 ;  /* 0x000000140f0f7c20 */ /* 0x000fe20008400000 */
[----:B------:R-:W-:Y:S01]  /*232c0*/  FMUL R16, R16, UR20 ;  /* 0x0000001410107c20 */ /* 0x000fe20008400000 */
[----:B------:R-:W-:Y:S01]  /*232d0*/  FMUL R17, R17, UR20 ;  /* 0x0000001411117c20 */ /* 0x000fe20008400000 */
[----:B------:R-:W-:Y:S01]  /*232e0*/  FMUL R18, R18, UR20 ;  /* 0x0000001412127c20 */ /* 0x000fe20008400000 */
[----:B------:R-:W-:Y:S01]  /*232f0*/  FMUL R19, R19, UR20 ;  /* 0x0000001413137c20 */ /* 0x000fe20008400000 */
[----:B------:R0:W-:Y:S01]  /*23300*/  @!P0 STG.E.U8 desc[UR14][R24.64+0x1], R3 ;  /* 0x0000010318008986 */ /* 0x0001e2000c10110e */
[----:B------:R-:W-:-:S02]  /*23310*/  ISETP.LT.OR P0, PT, R0, 0x1, !P2 ;  /* 0x000000010000780c */ /* 0x000fc40005701670 */
[----:B------:R-:W-:Y:S01]  /*23320*/  F2FP.SATFINITE.E5M2.F32.PACK_AB_MERGE_C R5, RZ, R5, RZ ;  /* 0x00000005ff05723e */ /* 0x000fe200048060ff */
[----:B------:R-:W-:Y:S01]  /*23330*/  FMUL R20, R20, UR20 ;  /* 0x0000001414147c20 */ /* 0x000fe20008400000 */
[----:B------:R-:W4:Y:S01]  /*23340*/  LDL.LU R39, [R1+0x204] ;  /* 0x0002040001277983 */ /* 0x000f220000300800 */
[----:B------:R-:W-:Y:S02]  /*23350*/  F2FP.SATFINITE.E5M2.F32.PACK_AB_MERGE_C R6, RZ, R6, RZ ;  /* 0x00000006ff06723e */ /* 0x000fe400048060ff */
[----:B------:R-:W-:Y:S01]  /*23360*/  F2FP.SATFINITE.E5M2.F32.PACK_AB_MERGE_C R7, RZ, R7, RZ ;  /* 0x00000007ff07723e */ /* 0x000fe200048060ff */
[----:B------:R-:W-:Y:S01]  /*23370*/  FMUL R21, R21, UR20 ;  /* 0x0000001415157c20 */ /* 0x000fe20008400000 */
[C---:B------:R-:W-:Y:S01]  /*23380*/  ISETP.LT.OR P5, PT, R0.reuse, 0xa, !P2 ;  /* 0x0000000a0000780c */ /* 0x040fe200057a1670 */
[----:B------:R-:W2:Y:S04]  /*23390*/  LDL.LU R35, [R1+0x208] ;  /* 0x0002080001237983 */ /* 0x000ea80000300800 */
[----:B------:R-:W-:Y:S01]  /*233a0*/  @!P0 STG.E.U8 desc[UR14][R26.64], R4 ;  /* 0x000000041a008986 */ /* 0x000fe2000c10110e */
[----:B------:R-:W-:-:S02]  /*233b0*/  ISETP.LT.OR P0, PT, R0, 0x2, !P2 ;  /* 0x000000020000780c */ /* 0x000fc40005701670 */
[----:B------:R-:W-:Y:S01]  /*233c0*/  F2FP.SATFINITE.E5M2.F32.PACK_AB_MERGE_C R8, RZ, R8, RZ ;  /* 0x00000008ff08723e */ /* 0x000fe200048060ff */
[----:B------:R-:W-:Y:S01]  /*233d0*/  FMUL R22, R22, UR20 ;  /* 0x0000001416167c20 */ /* 0x000fe20008400000 */
[----:B------:R-:W-:Y:S01]  /*233e0*/  F2FP.SATFINITE.E5M2.F32.PACK_AB_MERGE_C R9, RZ, R9, RZ ;  /* 0x00000009ff09723e */ /* 0x000fe200048060ff */
[----:B------:R-:W4:Y:S08]  /*233f0*/  LDL.LU R33, [R1+0x20c] ;  /* 0x00020c0001217983 */ /* 0x000f300000300800 */
[----:B------:R1:W-:Y:S01]  /*23400*/  @!P0 STG.E.U8 desc[UR14][R26.64+0x1], R5 ;  /* 0x000001051a008986 */ /* 0x0003e2000c10110e */
[----:B------:R-:W-:-:S03]  /*23410*/  ISETP.LT.OR P0, PT, R0, 0xa, !P3 ;  /* 0x0000000a0000780c */ /* 0x000fc60005f01670 */
[----:B------:R-:W-:Y:S01]  /*23420*/  @!P1 STG.E.U8 desc[UR14][R24.64+0x8], R6 ;  /* 0x0000080618009986 */ /* 0x000fe2000c10110e */
[C---:B------:R-:W-:Y:S02]  /*23430*/  ISETP.LT.OR P1, PT, R0.reuse, 0x9, !P2 ;  /* 0x000000090000780c */ /* 0x040fe40005721670 */
[----:B------:R-:W-:Y:S01]  /*23440*/  F2FP.SATFINITE.E5M2.F32.PACK_AB_MERGE_C R10, RZ, R10, RZ ;  /* 0x0000000aff0a723e */ /* 0x000fe200048060ff */
[----:B------:R-:W4:Y:S01]  /*23450*/  LDL.LU R32, [R1+0x210] ;  /* 0x0002100001207983 */ /* 0x000f220000300800 */
[----:B------:R-:W-:Y:S02]  /*23460*/  F2FP.SATFINITE.E5M2.F32.PACK_AB_MERGE_C R11, RZ, R11, RZ ;  /* 0x0000000bff0b723e */ /* 0x000fe400048060ff */
[----:B------:R-:W-:Y:S01]  /*23470*/  F2FP.SATFINITE.E5M2.F32.PACK_AB_MERGE_C R12, RZ, R12, RZ ;  /* 0x0000000cff0c723e */ /* 0x000fe200048060ff */
[----:B------:R-:W-:Y:S01]  /*23480*/  FMUL R23, R23, UR20 ;  /* 0x0000001417177c20 */ /* 0x000fe20008400000 */
[----:B------:R-:W-:Y:S01]  /*23490*/  F2FP.SATFINITE.E5M2.F32.PACK_AB_MERGE_C R13, RZ, R13, RZ ;  /* 0x0000000dff0d723e */ /* 0x000fe200048060ff */
[----:B------:R-:W-:Y:S01]  /*234a0*/  @!P0 STG.E.U8 desc[UR14][R24.64+0x9], R7 ;  /* 0x0000090718008986 */ /* 0x000fe2000c10110e */
[----:B------:R-:W-:-:S03]  /*234b0*/  ISETP.LT.OR P0, PT, R0, 0x11, !P3 ;  /* 0x000000110000780c */ /* 0x000fc60005f01670 */
[----:B------:R-:W-:Y:S01]  /*234c0*/  @!P1 STG.E.U8 desc[UR14][R26.64+0x8], R8 ;  /* 0x000008081a009986 */ /* 0x000fe2000c10110e */
[----:B------:R-:W-:-:S03]  /*234d0*/  ISETP.LT.OR P1, PT, R0, 0x12, !P3 ;  /* 0x000000120000780c */ /* 0x000fc60005f21670 */
[----:B------:R-:W-:Y:S01]  /*234e0*/  @!P5 STG.E.U8 desc[UR14][R26.64+0x9], R9 ;  /* 0x000009091a00d986 */ /* 0x000fe2000c10110e */
[----:B------:R-:W-:Y:S02]  /*234f0*/  ISETP.LT.OR P5, PT, R0, 0x11, !P2 ;  /* 0x000000110000780c */ /* 0x000fe400057a1670 */
        /* <DEDUP_REMOVED lines=8> */
[C---:B------:R-:W-:Y:S02]  /*23580*/  ISETP.LT.OR P5, PT, R0.reuse, 0x1a, !P3 ;  /* 0x0000001a0000780c */ /* 0x040fe40005fa1670 */
        /* <DEDUP_REMOVED lines=22> */
[C---:B------:R-:W-:Y:S02]  /*236f0*/  ISETP.LT.OR P0, PT, R0.reuse, 0x29, !P3 ;  /* 0x000000290000780c */ /* 0x040fe40005f01670 */
[----:B------:R-:W-:Y:S01]  /*23700*/  F2FP.SATFINITE.E5M2.F32.PACK_AB_MERGE_C R22, RZ, R22, RZ ;  /* 0x00000016ff16723e */ /* 0x000fe200048060ff */
[----:B------:R-:W-:Y:S01]  /*23710*/  @!P1 STG.E.U8 desc[UR14][R26.64+0x20], R20 ;  /* 0x000020141a009986 */ /* 0x000fe2000c10110e */
[----:B------:R-:W-:-:S02]  /*23720*/  ISETP.LT.OR P1, PT, R0, 0x2a, !P3 ;  /* 0x0000002a0000780c */ /* 0x000fc40005f21670 */
[C---:B------:R-:W-:Y:S01]  /*23730*/  ISETP.LT.OR P6, PT, R0.reuse, 0x2a, !P2 ;  /* 0x0000002a0000780c */ /* 0x040fe200057c1670 */
[----:B------:R-:W-:Y:S01]  /*23740*/  @!P5 STG.E.U8 desc[UR14][R26.64+0x21], R21 ;  /* 0x000021151a00d986 */ /* 0x000fe2000c10110e */
[----:B------:R-:W-:Y:S01]  /*23750*/  ISETP.LT.OR P5, PT, R0, 0x29, !P2 ;  /* 0x000000290000780c */ /* 0x000fe200057a1670 */
[----:B------:R-:W-:Y:S01]  /*23760*/  FMUL R156, R156, UR20 ;  /* 0x000000149c9c7c20 */ /* 0x000fe20008400000 */
[----:B------:R-:W-:Y:S01]  /*23770*/  FMUL R157, R157, UR20 ;  /* 0x000000149d9d7c20 */ /* 0x000fe20008400000 */
[----:B------:R-:W-:Y:S01]  /*23780*/  FMUL R158, R158, UR20 ;  /* 0x000000149e9e7c20 */ /* 0x000fe20008400000 */
[----:B------:R-:W-:Y:S01]  /*23790*/  FMUL R159, R159, UR20 ;  /* 0x000000149f9f7c20 */ /* 0x000fe20008400000 */
[----:B------:R-:W-:Y:S01]  /*237a0*/  @!P0 STG.E.U8 desc[UR14][R24.64+0x28], R22 ;  /* 0x0000281618008986 */ /* 0x000fe2000c10110e */
[----:B------:R-:W-:Y:S02]  /*237b0*/  ISETP.LT.OR P0, PT, R0, 0x31, !P3 ;  /* 0x000000310000780c */ /* 0x000fe40005f01670 */
[----:B------:R-:W-:Y:S01]  /*237c0*/  F2FP.SATFINITE.E5M2.F32.PACK_AB_MERGE_C R23, RZ, R23, RZ ;  /* 0x00000017ff17723e */ /* 0x000fe200048060ff */
[----:B------:R-:W-:Y:S01]  /*237d0*/  FMUL R160, R160, UR20 ;  /* 0x00000014a0a07c20 */ /* 0x000fe20008400000 */
[----:B------:R-:W-:Y:S01]  /*237e0*/  F2FP.SATFINITE.E5M2.F32.PACK_AB_MERGE_C R152, RZ, R152, RZ ;  /* 0x00000098ff98723e */ /* 0x000fe200048060ff */
[----:B------:R-:W-:Y:S01]  /*237f0*/  FMUL R161, R161, UR20 ;  /* 0x00000014a1a17c20 */ /* 0x000fe20008400000 */
        /* <DEDUP_REMOVED lines=47> */
[----:B0-----:R-:W-:Y:S01]  /*23af0*/  F2FP.SATFINITE.E5M2.F32.PACK_AB_MERGE_C R3, RZ, R166, RZ ;  /* 0x000000a6ff03723e */ /* 0x001fe200048060ff */
[----:B------:R-:W-:Y:S01]  /*23b00*/  @!P1 STG.E.U8 desc[UR14][R24.64+0x41], R163 ;  /* 0x000041a318009986 */ /* 0x000fe2000c10110e */
[----:B------:R-:W-:-:S03]  /*23b10*/  ISETP.LT.OR P1, PT, R0, 0x4a, !P3 ;  /* 0x0000004a0000780c */ /* 0x000fc60005f21670 */
[----:B------:R-:W-:Y:S01]  /*23b20*/  @!P5 STG.E.U8 desc[UR14][R26.64+0x40], R164 ;  /* 0x000040a41a00d986 */ /* 0x000fe2000c10110e */
[----:B------:R-:W-:-:S03]  /*23b30*/  ISETP.LT.OR P5, PT, R0, 0x49, !P2 ;  /* 0x000000490000780c */ /* 0x000fc600057a1670 */
[----:B------:R-:W-:Y:S01]  /*23b40*/  @!P6 STG.E.U8 desc[UR14][R26.64+0x41], R165 ;  /* 0x000041a51a00e986 */ /* 0x000fe2000c10110e */
[----:B------:R-:W-:-:S03]  /*23b50*/  ISETP.LT.OR P6, PT, R0, 0x4a, !P2 ;  /* 0x0000004a0000780c */ /* 0x000fc600057c1670 */
[----:B------:R0:W-:Y:S01]  /*23b60*/  @!P0 STG.E.U8 desc[UR14][R24.64+0x48], R3 ;  /* 0x0000480318008986 */ /* 0x0001e2000c10110e */
[----:B------:R-:W-:Y:S02]  /*23b70*/  ISETP.LT.OR P0, PT, R0, 0x51, !P3 ;  /* 0x000000510000780c */ /* 0x000fe40005f01670 */
[----:B------:R-:W-:Y:S01]  /*23b80*/  F2FP.SATFINITE.E5M2.F32.PACK_AB_MERGE_C R167, RZ, R167, RZ ;  /* 0x000000a7ffa7723e */ /* 0x000fe200048060ff */
[----:B------:R-:W-:Y:S01]  /*23b90*/  FMUL R172, R172, UR20 ;  /* 0x00000014acac7c20 */ /* 0x000fe20008400000 */
[----:B-1----:R-:W-:Y:S01]  /*23ba0*/  F2FP.SATFINITE.E5M2.F32.PACK_AB_MERGE_C R5, RZ, R168, RZ ;  /* 0x000000a8ff05723e */ /* 0x002fe200048060ff */
[----:B------:R-:W-:Y:S01]  /*23bb0*/  FMUL R173, R173, UR20 ;  /* 0x00000014adad7c20 */ /* 0x000fe20008400000 */
[----:B------:R-:W-:Y:S01]  /*23bc0*/  F2FP.SATFINITE.E5M2.F32.PACK_AB_MERGE_C R169, RZ, R169, RZ ;  /* 0x000000a9ffa9723e */ /* 0x000fe200048060ff */
[----:B------:R-:W-:Y:S01]  /*23bd0*/  @!P1 STG.E.U8 desc[UR14][R24.64+0x49], R167 ;  /* 0x000049a718009986 */ /* 0x000fe2000c10110e */
[----:B0-----:R-:W-:-:S03]  /*23be0*/  F2FP.SATFINITE.E5M2.F32.PACK_AB_MERGE_C R3, RZ, R170, RZ ;  /* 0x000000aaff03723e */ /* 0x001fc600048060ff */
[----:B------:R0:W-:Y:S01]  /*23bf0*/  @!P5 STG.E.U8 desc[UR14][R26.64+0x48], R5 ;  /* 0x000048051a00d986 */ /* 0x0001e2000c10110e */
[C---:B------:R-:W-:Y:S02]  /*23c00*/  ISETP.LT.OR P1, PT, R0.reuse, 0x52, !P3 ;  /* 0x000000520000780c */ /* 0x040fe40005f21670 */
[C---:B------:R-:W-:Y:S01]  /*23c10*/  ISETP.LT.OR P5, PT, R0.reuse, 0x51, !P2 ;  /* 0x000000510000780c */ /* 0x040fe200057a1670 */
[----:B------:R-:W-:Y:S01]  /*23c20*/  @!P6 STG.E.U8 desc[UR14][R26.64+0x49], R169 ;  /* 0x000049a91a00e986 */ /* 0x000fe2000c10110e */
[----:B------:R-:W-:-:S03]  /*23c30*/  ISETP.LT.OR P6, PT, R0, 0x52, !P2 ;  /* 0x000000520000780c */ /* 0x000fc600057c1670 */
[----:B------:R1:W-:Y:S01]  /*23c40*/  @!P0 STG.E.U8 desc[UR14][R24.64+0x50], R3 ;  /* 0x0000500318008986 */ /* 0x0003e2000c10110e */
[----:B------:R-:W-:Y:S01]  /*23c50*/  ISETP.LT.OR P0, PT, R0, 0x59, !P3 ;  /* 0x000000590000780c */ /* 0x000fe20005f01670 */
[----:B------:R-:W-:Y:S01]  /*23c60*/  FMUL R174, R174, UR20 ;  /* 0x00000014aeae7c20 */ /* 0x000fe20008400000 */
[----:B------:R-:W-:Y:S01]  /*23c70*/  F2FP.SATFINITE.E5M2.F32.PACK_AB_MERGE_C R171, RZ, R171, RZ ;  /* 0x000000abffab723e */ /* 0x000fe200048060ff */
[----:B------:R-:W-:Y:S01]  /*23c80*/  FMUL R175, R175, UR20 ;  /* 0x00000014afaf7c20 */ /* 0x000fe20008400000 */
[----:B0-----:R-:W-:Y:S01]  /*23c90*/  F2FP.SATFINITE.E5M2.F32.PACK_AB_MERGE_C R5, RZ, R172, RZ ;  /* 0x000000acff05723e */ /* 0x001fe200048060ff */
[----:B------:R-:W-:Y:S01]  /*23ca0*/  FMUL R176, R176, UR20 ;  /* 0x00000014b0b07c20 */ /* 0x000fe20008400000 */
[----:B------:R-:W-:Y:S01]  /*23cb0*/  F2FP.SATFINITE.E5M2.F32.PACK_AB_MERGE_C R173, RZ, R173, RZ ;  /* 0x000000adffad723e */ /* 0x000fe200048060ff */
[----:B------:R-:W-:Y:S01]  /*23cc0*/  @!P1 STG.E.U8 desc[UR14][R24.64+0x51], R171 ;  /* 0x000051ab18009986 */ /* 0x000fe2000c10110e */
[----:B-1----:R-:W-:-:S03]  /*23cd0*/  F2FP.SATFINITE.E5M2.F32.PACK_AB_MERGE_C R3, RZ, R174, RZ ;  /* 0x000000aeff03723e */ /* 0x002fc600048060ff */
        /* <DEDUP_REMOVED lines=220> */
[----:B------:R-:W4:Y:S01]  /*24aa0*/  LDL.LU R38, [R1+0x214] ;  /* 0x0002140001267983 */ /* 0x000f220000300800 */
[----:B------:R-:W-:Y:S02]  /*24ab0*/  F2FP.SATFINITE.E5M2.F32.PACK_AB_MERGE_C R229, RZ, R229, RZ ;  /* 0x000000e5ffe5723e */ /* 0x000fe400048060ff */
[----:B-1----:R-:W-:Y:S01]  /*24ac0*/  F2FP.SATFINITE.E5M2.F32.PACK_AB_MERGE_C R3, RZ, R230, RZ ;  /* 0x000000e6ff03723e */ /* 0x002fe200048060ff */
[----:B------:R-:W-:Y:S01]  /*24ad0*/  @!P1 STG.E.U8 desc[UR14][R24.64+0xc1], R227 ;  /* 0x0000c1e318009986 */ /* 0x000fe2000c10110e */
[----:B------:R-:W-:-:S03]  /*24ae0*/  ISETP.LT.OR P1, PT, R0, 0xca, !P3 ;  /* 0x000000ca0000780c */ /* 0x000fc60005f21670 */
[----:B------:R0:W-:Y:S01]  /*24af0*/  @!P5 STG.E.U8 desc[UR14][R26.64+0xc0], R5 ;  /* 0x0000c0051a00d986 */ /* 0x0001e2000c10110e */
[----:B------:R-:W-:-:S03]  /*24b00*/  ISETP.LT.OR P5, PT, R0, 0xc9, !P2 ;  /* 0x000000c90000780c */ /* 0x000fc600057a1670 */
[----:B------:R-:W-:Y:S01]  /*24b10*/  @!P6 STG.E.U8 desc[UR14][R26.64+0xc1], R229 ;  /* 0x0000c1e51a00e986 */ /* 0x000fe2000c10110e */
[----:B------:R-:W-:-:S03]  /*24b20*/  ISETP.LT.OR P6, PT, R0, 0xca, !P2 ;  /* 0x000000ca0000780c */ /* 0x000fc600057c1670 */
[----:B------:R4:W-:Y:S01]  /*24b30*/  @!P0 STG.E.U8 desc[UR14][R24.64+0xc8], R3 ;  /* 0x0000c80318008986 */ /* 0x0009e2000c10110e */
[----:B------:R-:W-:Y:S01]  /*24b40*/  ISETP.LT.OR P0, PT, R0, 0xd1, !P3 ;  /* 0x000000d10000780c */ /* 0x000fe20005f01670 */
[----:B------:R-:W-:Y:S01]  /*24b50*/  FMUL R232, R232, UR20 ;  /* 0x00000014e8e87c20 */ /* 0x000fe20008400000 */
[----:B------:R-:W-:Y:S01]  /*24b60*/  FMUL R233, R233, UR20 ;  /* 0x00000014e9e97c20 */ /* 0x000fe20008400000 */
[----:B------:R-:W4:Y:S01]  /*24b70*/  LDL.LU R37, [R1+0x218] ;  /* 0x0002180001257983 */ /* 0x000f220000300800 */
[----:B------:R-:W-:Y:S01]  /*24b80*/  FMUL R234, R234, UR20 ;  /* 0x00000014eaea7c20 */ /* 0x000fe20008400000 */
[----:B------:R-:W-:Y:S02]  /*24b90*/  F2FP.SATFINITE.E5M2.F32.PACK_AB_MERGE_C R231, RZ, R231, RZ ;  /* 0x000000e7ffe7723e */ /* 0x000fe400048060ff */
[----:B------:R-:W4:Y:S01]  /*24ba0*/  LDL.LU R36, [R1+0x21c] ;  /* 0x00021c0001247983 */ /* 0x000f220000300800 */
[----:B0-----:R-:W-:Y:S01]  /*24bb0*/  F2FP.SATFINITE.E5M2.F32.PACK_AB_MERGE_C R5, RZ, R232, RZ ;  /* 0x000000e8ff05723e */ /* 0x001fe200048060ff */
[----:B---3--:R-:W-:Y:S01]  /*24bc0*/  FMUL R2, R40, UR20 ;  /* 0x0000001428027c20 */ /* 0x008fe20008400000 */
[----:B------:R-:W-:Y:S01]  /*24bd0*/  F2FP.SATFINITE.E5M2.F32.PACK_AB_MERGE_C R233, RZ, R233, RZ ;  /* 0x000000e9ffe9723e */ /* 0x000fe200048060ff */
[----:B--2---:R-:W-:Y:S01]  /*24be0*/  FMUL R4, R35, UR20 ;  /* 0x0000001423047c20 */ /* 0x004fe20008400000 */
[----:B------:R-:W-:Y:S01]  /*24bf0*/  F2FP.SATFINITE.E5M2.F32.PACK_AB_MERGE_C R7, RZ, R234, RZ ;  /* 0x000000eaff07723e */ /* 0x000fe200048060ff */
[----:B------:R-:W2:Y:S01]  /*24c00*/  LDL.LU R35, [R1+0x220] ;  /* 0x0002200001237983 */ /* 0x000ea20000300800 */
[----:B------:R-:W-:Y:S01]  /*24c10*/  FMUL R235, R235, UR20 ;  /* 0x00000014ebeb7c20 */ /* 0x000fe20008400000 */
[----:B------:R-:W-:Y:S01]  /*24c20*/  FMUL R236, R236, UR20 ;  /* 0x00000014ecec7c20 */ /* 0x000fe20008400000 */
[----:B----4-:R-:W-:Y:S01]  /*24c30*/  FMUL R3, R39, UR20 ;  /* 0x0000001427037c20 */ /* 0x010fe20008400000 */
[----:B------:R-:W-:Y:S01]  /*24c40*/  @!P1 STG.E.U8 desc[UR14][R24.64+0xc9], R231 ;  /* 0x0000c9e718009986 */ /* 0x000fe2000c10110e */
[C---:B------:R-:W-:Y:S01]  /*24c50*/  ISETP.LT.OR P1, PT, R0.reuse, 0xd2, !P3 ;  /* 0x000000d20000780c */ /* 0x040fe20005f21670 */
[----:B------:R-:W-:Y:S01]  /*24c60*/  FMUL R237, R237, UR20 ;  /* 0x00000014eded7c20 */ /* 0x000fe20008400000 */
[----:B------:R-:W-:Y:S01]  /*24c70*/  F2FP.SATFINITE.E5M2.F32.PACK_AB_MERGE_C R235, RZ, R235, RZ ;  /* 0x000000ebffeb723e */ /* 0x000fe200048060ff */
[----:B------:R0:W-:Y:S01]  /*24c80*/  @!P5 STG.E.U8 desc[UR14][R26.64+0xc8], R5 ;  /* 0x0000c8051a00d986 */ /* 0x0001e2000c10110e */
[----:B------:R-:W-:-:S02]  /*24c90*/  ISETP.LT.OR P5, PT, R0, 0xd1, !P2 ;  /* 0x000000d10000780c */ /* 0x000fc400057a1670 */
[----:B------:R-:W-:Y:S01]  /*24ca0*/  F2FP.SATFINITE.E5M2.F32.PACK_AB_MERGE_C R9, RZ, R236, RZ ;  /* 0x000000ecff09723e */ /* 0x000fe200048060ff */
[----:B------:R-:W-:Y:S01]  /*24cb0*/  @!P6 STG.E.U8 desc[UR14][R26.64+0xc9], R233 ;  /* 0x0000c9e91a00e986 */ /* 0x000fe2000c10110e */
[C---:B------:R-:W-:Y:S02]  /*24cc0*/  ISETP.LT.OR P6, PT, R0.reuse, 0xd2, !P2 ;  /* 0x000000d20000780c */ /* 0x040fe400057c1670 */
[----:B------:R-:W-:Y:S01]  /*24cd0*/  F2FP.SATFINITE.E5M2.F32.PACK_AB_MERGE_C R237, RZ, R237, RZ ;  /* 0x000000edffed723e */ /* 0x000fe200048060ff */
[----:B------:R1:W-:Y:S01]  /*24ce0*/  @!P0 STG.E.U8 desc[UR14][R24.64+0xd0], R7 ;  /* 0x0000d00718008986 */ /* 0x0003e2000c10110e */
[C---:B------:R-:W-:Y:S01]  /*24cf0*/  ISETP.LT.OR P0, PT, R0.reuse, 0xd9, !P3 ;  /* 0x000000d90000780c */ /* 0x040fe20005f01670 */
[----:B0-----:R-:W-:Y:S02]  /*24d00*/  FMUL R5, R33, UR20 ;  /* 0x0000001421057c20 */ /* 0x001fe40008400000 */
[----:B------:R-:W-:Y:S01]  /*24d10*/  @!P1 STG.E.U8 desc[UR14][R24.64+0xd1], R235 ;  /* 0x0000d1eb18009986 */ /* 0x000fe2000c10110e */
[----:B------:R-:W-:-:S03]  /*24d20*/  ISETP.LT.OR P1, PT, R0, 0xda, !P3 ;  /* 0x000000da0000780c */ /* 0x000fc60005f21670 */
[----:B------:R-:W3:Y:S01]  /*24d30*/  LDL.LU R33, [R1+0x224] ;  /* 0x0002240001217983 */ /* 0x000ee20000300800 */
[----:B-1----:R-:W-:Y:S01]  /*24d40*/  F2FP.SATFINITE.E5M2.F32.PACK_AB_MERGE_C R7, RZ, R2, RZ ;  /* 0x00000002ff07723e */ /* 0x002fe200048060ff */
[----:B------:R-:W-:Y:S02]  /*24d50*/  FMUL R2, R32, UR20 ;  /* 0x0000001420027c20 */ /* 0x000fe40008400000 */
[----:B------:R-:W4:Y:S04]  /*24d60*/  LDL.LU R40, [R1+0x228] ;  /* 0x0002280001287983 */ /* 0x000f280000300800 */
[----:B------:R-:W4:Y:S04]  /*24d70*/  LDL.LU R32, [R1+0x22c] ;  /* 0x00022c0001207983 */ /* 0x000f280000300800 */
[----:B------:R-:W4:Y:S01]  /*24d80*/  LDL.LU R39, [R1+0x230] ;  /* 0x0002300001277983 */ /* 0x000f220000300800 */
[----:B------:R-:W-:-:S03]  /*24d90*/  F2FP.SATFINITE.E5M2.F32.PACK_AB_MERGE_C R11, RZ, R4, RZ ;  /* 0x00000004ff0b723e */ /* 0x000fc600048060ff */
[----:B------:R0:W-:Y:S01]  /*24da0*/  @!P5 STG.E.U8 desc[UR14][R26.64+0xd0], R9 ;  /* 0x0000d0091a00d986 */ /* 0x0001e2000c10110e */
[C---:B------:R-:W-:Y:S02]  /*24db0*/  ISETP.LT.OR P5, PT, R0.reuse, 0xd9, !P2 ;  /* 0x000000d90000780c */ /* 0x040fe400057a1670 */
[----:B------:R-:W-:Y:S01]  /*24dc0*/  F2FP.SATFINITE.E5M2.F32.PACK_AB_MERGE_C R13, RZ, R5, RZ ;  /* 0x00000005ff0d723e */ /* 0x000fe200048060ff */
[----:B------:R-:W-:Y:S01]  /*24dd0*/  @!P6 STG.E.U8 desc[UR14][R26.64+0xd1], R237 ;  /* 0x0000d1ed1a00e986 */ /* 0x000fe2000c10110e */
[----:B------:R-:W-:Y:S02]  /*24de0*/  ISETP.LT.OR P6, PT, R0, 0xda, !P2 ;  /* 0x000000da0000780c */ /* 0x000fe400057c1670 */
[----:B0-----:R-:W-:Y:S01]  /*24df0*/  F2FP.SATFINITE.E5M2.F32.PACK_AB_MERGE_C R9, RZ, R3, RZ ;  /* 0x00000003ff09723e */ /* 0x001fe200048060ff */
[----:B------:R0:W-:Y:S04]  /*24e00*/  @!P0 STG.E.U8 desc[UR14][R24.64+0xd8], R7 ;  /* 0x0000d80718008986 */ /* 0x0001e8000c10110e */
[----:B------:R1:W-:Y:S01]  /*24e10*/  @!P1 STG.E.U8 desc[UR14][R24.64+0xd9], R9 ;  /* 0x0000d90918009986 */ /* 0x0003e2000c10110e */
[----:B0-----:R-:W-:-:S03]  /*24e20*/  F2FP.SATFINITE.E5M2.F32.PACK_AB_MERGE_C R7, RZ, R2, RZ ;  /* 0x00000002ff07723e */ /* 0x001fc600048060ff */
[----:B------:R0:W-:Y:S01]  /*24e30*/  @!P5 STG.E.U8 desc[UR14][R26.64+0xd8], R11 ;  /* 0x0000d80b1a00d986 */ /* 0x0001e2000c10110e */
[----:B------:R-:W-:-:S03]  /*24e40*/  FMUL R3, R38, UR20 ;  /* 0x0000001426037c20 */ /* 0x000fc60008400000 */
[----:B------:R-:W4:Y:S02]  /*24e50*/  LDL.LU R38, [R1+0x234] ;  /* 0x0002340001267983 */ /* 0x000f240000300800 */
[----:B-1----:R-:W-:Y:S01]  /*24e60*/  F2FP.SATFINITE.E5M2.F32.PACK_AB_MERGE_C R9, RZ, R3, RZ ;  /* 0x00000003ff09723e */ /* 0x002fe200048060ff */
[----:B------:R-:W-:Y:S02]  /*24e70*/  FMUL R4, R37, UR20 ;  /* 0x0000001425047c20 */ /* 0x000fe40008400000 */
[----:B------:R-:W4:Y:S01]  /*24e80*/  LDL.LU R37, [R1+0x238] ;  /* 0x0002380001257983 */ /* 0x000f220000300800 */
[----:B------:R-:W-:-:S03]  /*24e90*/  FMUL R5, R36, UR20 ;  /* 0x0000001424057c20 */ /* 0x000fc60008400000 */
[----:B------:R-:W4:Y:S01]  /*24ea0*/  LDL.LU R36, [R1+0x23c] ;  /* 0x00023c0001247983 */ /* 0x000f220000300800 */
[----:B--2---:R-:W-:-:S03]  /*24eb0*/  FMUL R2, R35, UR20 ;  /* 0x0000001423027c20 */ /* 0x004fc60008400000 */
[----:B------:R-:W2:Y:S01]  /*24ec0*/  LDL.LU R35, [R1+0x240] ;  /* 0x0002400001237983 */ /* 0x000ea20000300800 */
[----:B0-----:R-:W-:Y:S01]  /*24ed0*/  F2FP.SATFINITE.E5M2.F32.PACK_AB_MERGE_C R11, RZ, R4, RZ ;  /* 0x00000004ff0b723e */ /* 0x001fe200048060ff */
[----:B---3--:R-:W-:Y:S02]  /*24ee0*/  FMUL R3, R33, UR20 ;  /* 0x0000001421037c20 */ /* 0x008fe40008400000 */
[----:B------:R-:W3:Y:S01]  /*24ef0*/  LDL.LU R33, [R1+0x244] ;  /* 0x0002440001217983 */ /* 0x000ee20000300800 */
[----:B----4-:R-:W-:-:S03]  /*24f00*/  FMUL R4, R32, UR20 ;  /* 0x0000001420047c20 */ /* 0x010fc60008400000 */
[----:B------:R-:W4:Y:S04]  /*24f10*/  LDL.LU R32, [R1+0x248] ;  /* 0x0002480001207983 */ /* 0x000f280000300800 */
[----:B------:R0:W-:Y:S01]  /*24f20*/  @!P6 STG.E.U8 desc[UR14][R26.64+0xd9], R13 ;  /* 0x0000d90d1a00e986 */ /* 0x0001e2000c10110e */
[C---:B------:R-:W-:Y:S02]  /*24f30*/  ISETP.LT.OR P6, PT, R0.reuse, 0xe2, !P3 ;  /* 0x000000e20000780c */ /* 0x040fe40005fc1670 */
[C---:B------:R-:W-:Y:S02]  /*24f40*/  ISETP.LT.OR P5, PT, R0.reuse, 0xe1, !P3 ;  /* 0x000000e10000780c */ /* 0x040fe40005fa1670 */
[C---:B------:R-:W-:Y:S02]  /*24f50*/  ISETP.LT.OR P0, PT, R0.reuse, 0xe1, !P2 ;  /* 0x000000e10000780c */ /* 0x040fe40005701670 */
[----:B------:R-:W-:-:S02]  /*24f60*/  ISETP.LT.OR P1, PT, R0, 0xe2, !P2 ;  /* 0x000000e20000780c */ /* 0x000fc40005721670 */
[----:B------:R-:W-:-:S05]  /*24f70*/  F2FP.SATFINITE.E5M2.F32.PACK_AB_MERGE_C R5, RZ, R5, RZ ;  /* 0x00000005ff05723e */ /* 0x000fca00048060ff */
[----:B------:R-:W-:Y:S01]  /*24f80*/  @!P6 STG.E.U8 desc[UR14][R24.64+0xe1], R9 ;  /* 0x0000e1091800e986 */ /* 0x000fe2000c10110e */
[----:B------:R-:W-:Y:S02]  /*24f90*/  ISETP.LT.OR P6, PT, R0, 0xe9, !P3 ;  /* 0x000000e90000780c */ /* 0x000fe40005fc1670 */
[----:B0-----:R-:W-:Y:S01]  /*24fa0*/  F2FP.SATFINITE.E5M2.F32.PACK_AB_MERGE_C R13, RZ, R2, RZ ;  /* 0x00000002ff0d723e */ /* 0x001fe200048060ff */
[----:B------:R-:W-:Y:S01]  /*24fb0*/  FMUL R2, R40, UR20 ;  /* 0x0000001428027c20 */ /* 0x000fe20008400000 */
[----:B------:R0:W-:Y:S01]  /*24fc0*/  @!P5 STG.E.U8 desc[UR14][R24.64+0xe0], R7 ;  /* 0x0000e0071800d986 */ /* 0x0001e2000c10110e */
[----:B------:R-:W-:-:S03]  /*24fd0*/  ISETP.LT.OR P5, PT, R0, 0xea, !P2 ;  /* 0x000000ea0000780c */ /* 0x000fc600057a1670 */
[----:B------:R-:W-:Y:S01]  /*24fe0*/  @!P0 STG.E.U8 desc[UR14][R26.64+0xe0], R11 ;  /* 0x0000e00b1a008986 */ /* 0x000fe2000c10110e */
[----:B------:R-:W-:-:S03]  /*24ff0*/  ISETP.LT.OR P0, PT, R0, 0xea, !P3 ;  /* 0x000000ea0000780c */ /* 0x000fc60005f01670 */
[----:B------:R1:W-:Y:S01]  /*25000*/  @!P1 STG.E.U8 desc[UR14][R26.64+0xe1], R5 ;  /* 0x0000e1051a009986 */ /* 0x0003e2000c10110e */
[----:B------:R-:W-:-:S03]  /*25010*/  ISETP.LT.OR P1, PT, R0, 0xe9, !P2 ;  /* 0x000000e90000780c */ /* 0x000fc60005721670 */
[----:B------:R-:W4:Y:S01]  /*25020*/  LDL.LU R40, [R1+0x24c] ;  /* 0x00024c0001287983 */ /* 0x000f220000300800 */
[----:B0-----:R-:W-:-:S03]  /*25030*/  F2FP.SATFINITE.E5M2.F32.PACK_AB_MERGE_C R7, RZ, R3, RZ ;  /* 0x00000003ff07723e */ /* 0x001fc600048060ff */
[----:B------:R-:W-:Y:S01]  /*25040*/  @!P6 STG.E.U8 desc[UR14][R24.64+0xe8], R13 ;  /* 0x0000e80d1800e986 */ /* 0x000fe2000c10110e */
[----:B-1----:R-:W-:Y:S01]  /*25050*/  F2FP.SATFINITE.E5M2.F32.PACK_AB_MERGE_C R5, RZ, R2, RZ ;  /* 0x00000002ff05723e */ /* 0x002fe200048060ff */
[----:B------:R-:W-:Y:S02]  /*25060*/  FMUL R2, R39, UR20 ;  /* 0x0000001427027c20 */ /* 0x000fe40008400000 */
[----:B------:R-:W4:Y:S01]  /*25070*/  LDL.LU R39, [R1+0x250] ;  /* 0x0002500001277983 */ /* 0x000f220000300800 */
[----:B------:R-:W-:Y:S02]  /*25080*/  ISETP.LT.OR P6, PT, R0, 0xf1, !P3 ;  /* 0x000000f10000780c */ /* 0x000fe40005fc1670 */
[----:B------:R-:W-:Y:S02]  /*25090*/  F2FP.SATFINITE.E5M2.F32.PACK_AB_MERGE_C R9, RZ, R4, RZ ;  /* 0x00000004ff09723e */ /* 0x000fe400048060ff */
[----:B------:R-:W-:Y:S01]  /*250a0*/  F2FP.SATFINITE.E5M2.F32.PACK_AB_MERGE_C R11, RZ, R2, RZ ;  /* 0x00000002ff0b723e */ /* 0x000fe200048060ff */
[----:B------:R0:W-:Y:S04]  /*250b0*/  @!P0 STG.E.U8 desc[UR14][R24.64+0xe9], R7 ;  /* 0x0000e90718008986 */ /* 0x0001e8000c10110e */
[----:B------:R1:W-:Y:S04]  /*250c0*/  @!P5 STG.E.U8 desc[UR14][R26.64+0xe9], R9 ;  /* 0x0000e9091a00d986 */ /* 0x0003e8000c10110e */
[----:B------:R-:W-:Y:S04]  /*250d0*/  @!P1 STG.E.U8 desc[UR14][R26.64+0xe8], R5 ;  /* 0x0000e8051a009986 */ /* 0x000fe8000c10110e */
[----:B------:R2:W-:Y:S01]  /*250e0*/  @!P6 STG.E.U8 desc[UR14][R24.64+0xf0], R11 ;  /* 0x0000f00b1800e986 */ /* 0x0005e2000c10110e */
[----:B------:R-:W-:-:S03]  /*250f0*/  FMUL R3, R38, UR20 ;  /* 0x0000001426037c20 */ /* 0x000fc60008400000 */
[----:B------:R-:W4:Y:S02]  /*25100*/  LDL.LU R38, [R1+0x254] ;  /* 0x0002540001267983 */ /* 0x000f240000300800 */
[----:B0-----:R-:W-:Y:S01]  /*25110*/  F2FP.SATFINITE.E5M2.F32.PACK_AB_MERGE_C R7, RZ, R3, RZ ;  /* 0x00000003ff07723e */ /* 0x001fe200048060ff */
[----:B------:R-:W-:Y:S02]  /*25120*/  FMUL R4, R37, UR20 ;  /* 0x0000001425047c20 */ /* 0x000fe40008400000 */
[----:B------:R-:W4:Y:S01]  /*25130*/  LDL.LU R37, [R1+0x258] ;  /* 0x0002580001257983 */ /* 0x000f220000300800 */
[----:B------:R-:W-:-:S03]  /*25140*/  FMUL R2, R36, UR20 ;  /* 0x0000001424027c20 */ /* 0x000fc60008400000 */
[----:B------:R-:W4:Y:S02]  /*25150*/  LDL.LU R36, [R1+0x25c] ;  /* 0x00025c0001247983 */ /* 0x000f240000300800 */
[----:B-1----:R-:W-:Y:S01]  /*25160*/  F2FP.SATFINITE.E5M2.F32.PACK_AB_MERGE_C R9, RZ, R2, RZ ;  /* 0x00000002ff09723e */ /* 0x002fe200048060ff */
[----:B--2---:R-:W-:Y:S02]  /*25170*/  FMUL R2, R35, UR20 ;  /* 0x0000001423027c20 */ /* 0x004fe40008400000 */
[----:B------:R-:W2:Y:S03]  /*25180*/  LDL.LU R35, [R1+0x260] ;  /* 0x0002600001237983 */ /* 0x000ea60000300800 */
[----:B------:R-:W-:Y:S01]  /*25190*/  F2FP.SATFINITE.E5M2.F32.PACK_AB_MERGE_C R11, RZ, R2, RZ ;  /* 0x00000002ff0b723e */ /* 0x000fe200048060ff */
[----:B---3--:R-:W-:Y:S02]  /*251a0*/  FMUL R3, R33, UR20 ;  /* 0x0000001421037c20 */ /* 0x008fe40008400000 */
[----:B------:R-:W3:Y:S01]  /*251b0*/  LDL.LU R33, [R1+0x264] ;  /* 0x0002640001217983 */ /* 0x000ee20000300800 */
[----:B----4-:R-:W-:-:S03]  /*251c0*/  FMUL R2, R32, UR20 ;  /* 0x0000001420027c20 */ /* 0x010fc60008400000 */
[----:B------:R-:W4:Y:S01]  /*251d0*/  LDL.LU R32, [R1+0x268] ;  /* 0x0002680001207983 */ /* 0x000f220000300800 */
[C---:B------:R-:W-:Y:S02]  /*251e0*/  ISETP.LT.OR P0, PT, R0.reuse, 0xf2, !P3 ;  /* 0x000000f20000780c */ /* 0x040fe40005f01670 */
[C---:B------:R-:W-:Y:S02]  /*251f0*/  ISETP.LT.OR P5, PT, R0.reuse, 0xf2, !P2 ;  /* 0x000000f20000780c */ /* 0x040fe400057a1670 */
[C---:B------:R-:W-:Y:S02]  /*25200*/  ISETP.LT.OR P1, PT, R0.reuse, 0xf1, !P2 ;  /* 0x000000f10000780c */ /* 0x040fe40005721670 */
[----:B------:R-:W-:Y:S02]  /*25210*/  ISETP.LT.OR P6, PT, R0, 0xf9, !P3 ;  /* 0x000000f90000780c */ /* 0x000fe40005fc1670 */
[----:B------:R-:W-:Y:S02]  /*25220*/  F2FP.SATFINITE.E5M2.F32.PACK_AB_MERGE_C R13, RZ, R3, RZ ;  /* 0x00000003ff0d723e */ /* 0x000fe400048060ff */
[----:B------:R-:W-:-:S03]  /*25230*/  F2FP.SATFINITE.E5M2.F32.PACK_AB_MERGE_C R5, RZ, R4, RZ ;  /* 0x00000004ff05723e */ /* 0x000fc600048060ff */
[----:B------:R0:W-:Y:S01]  /*25240*/  @!P0 STG.E.U8 desc[UR14][R24.64+0xf1], R7 ;  /* 0x0000f10718008986 */ /* 0x0001e2000c10110e */
[----:B------:R-:W-:-:S03]  /*25250*/  ISETP.LT.OR P3, PT, R0, 0xfa, !P3 ;  /* 0x000000fa0000780c */ /* 0x000fc60005f61670 */
[----:B------:R1:W-:Y:S01]  /*25260*/  @!P5 STG.E.U8 desc[UR14][R26.64+0xf1], R9 ;  /* 0x0000f1091a00d986 */ /* 0x0003e2000c10110e */
[----:B------:R-:W-:Y:S02]  /*25270*/  ISETP.LT.OR P5, PT, R0, 0xf9, !P2 ;  /* 0x000000f90000780c */ /* 0x000fe400057a1670 */
[----:B0-----:R-:W-:Y:S01]  /*25280*/  F2FP.SATFINITE.E5M2.F32.PACK_AB_MERGE_C R7, RZ, R2, RZ ;  /* 0x00000002ff07723e */ /* 0x001fe200048060ff */
[----:B------:R-:W-:Y:S01]  /*25290*/  @!P1 STG.E.U8 desc[UR14][R26.64+0xf0], R5 ;  /* 0x0000f0051a009986 */ /* 0x000fe2000c10110e */
[----:B------:R-:W-:-:S03]  /*252a0*/  FMUL R2, R40, UR20 ;  /* 0x0000001428027c20 */ /* 0x000fc60008400000 */
[----:B------:R-:W4:Y:S01]  /*252b0*/  LDL.LU R40, [R1+0x26c] ;  /* 0x00026c0001287983 */ /* 0x000f220000300800 */
[----:B------:R-:W-:-:S03]  /*252c0*/  FMUL R3, R39, UR20 ;  /* 0x0000001427037c20 */ /* 0x000fc60008400000 */
[----:B------:R-:W4:Y:S01]  /*252d0*/  LDL.LU R39, [R1+0x270] ;  /* 0x0002700001277983 */ /* 0x000f220000300800 */
[----:B-1----:R-:W-:-:S03]  /*252e0*/  F2FP.SATFINITE.E5M2.F32.PACK_AB_MERGE_C R9, RZ, R2, RZ ;  /* 0x00000002ff09723e */ /* 0x002fc600048060ff */
        /* <DEDUP_REMOVED lines=17> */
[----:B------:R-:W4:Y:S01]  /*25400*/  LDL.LU R32, [R1+0x288] ;  /* 0x0002880001207983 */ /* 0x000f220000300800 */
[----:B------:R-:W-:Y:S02]  /*25410*/  ISETP.GE.AND P1, PT, R34, 0x81, PT ;  /* 0x000000812200780c */ /* 0x000fe40003f26270 */
[C---:B------:R-:W-:Y:S02]  /*25420*/  ISETP.LT.OR P2, PT, R0.reuse, 0xfa, !P2 ;  /* 0x000000fa0000780c */ /* 0x040fe40005741670 */
[C---:B------:R-:W-:Y:S02]  /*25430*/  ISETP.LT.OR P6, PT, R0.reuse, 0x1, !P1 ;  /* 0x000000010000780c */ /* 0x040fe40004fc1670 */
[----:B------:R-:W-:Y:S02]  /*25440*/  ISETP.LT.OR P3, PT, R0, 0x2, !P1 ;  /* 0x000000020000780c */ /* 0x000fe40004f61670 */
[----:B------:R-:W-:-:S07]  /*25450*/  ISETP.GE.AND P0, PT, R34, 0x89, PT ;  /* 0x000000892200780c */ /* 0x000fce0003f06270 */
[----:B------:R0:W-:Y:S04]  /*25460*/  @!P2 STG.E.U8 desc[UR14][R26.64+0xf9], R9 ;  /* 0x0000f9091a00a986 */ /* 0x0001e8000c10110e */
[----:B------:R-:W-:Y:S01]  /*25470*/  @!P6 STG.E.U8 desc[UR14][R30.64], R11 ;  /* 0x0000000b1e00e986 */ /* 0x000fe2000c10110e */
[C---:B------:R-:W-:Y:S02]  /*25480*/  ISETP.LT.OR P6, PT, R0.reuse, 0x2, !P0 ;  /* 0x000000020000780c */ /* 0x040fe400047c1670 */
[C---:B------:R-:W-:Y:S01]  /*25490*/  ISETP.LT.OR P5, PT, R0.reuse, 0x1, !P0 ;  /* 0x000000010000780c */ /* 0x040fe200047a1670 */
[----:B------:R1:W-:Y:S01]  /*254a0*/  @!P3 STG.E.U8 desc[UR14][R30.64+0x1], R13 ;  /* 0x0000010d1e00b986 */ /* 0x0003e2000c10110e */
[----:B------:R-:W-:Y:S02]  /*254b0*/  ISETP.LT.OR P2, PT, R0, 0xa, !P1 ;  /* 0x0000000a0000780c */ /* 0x000fe40004f41670 */
[----:B0-----:R-:W-:Y:S01]  /*254c0*/  F2FP.SATFINITE.E5M2.F32.PACK_AB_MERGE_C R9, RZ, R3, RZ ;  /* 0x00000003ff09723e */ /* 0x001fe200048060ff */
[----:B------:R-:W-:-:S02]  /*254d0*/  FMUL R3, R40, UR20 ;  /* 0x0000001428037c20 */ /* 0x000fc40008400000 */
[----:B------:R-:W4:Y:S01]  /*254e0*/  LDL.LU R40, [R1+0x28c] ;  /* 0x00028c0001287983 */ /* 0x000f220000300800 */
[----:B-1----:R-:W-:Y:S02]  /*254f0*/  F2FP.SATFINITE.E5M2.F32.PACK_AB_MERGE_C R13, RZ, R2, RZ ;  /* 0x00000002ff0d723e */ /* 0x002fe400048060ff */
[C---:B------:R-:W-:Y:S01]  /*25500*/  ISETP.LT.OR P3, PT, R0.reuse, 0x9, !P1 ;  /* 0x000000090000780c */ /* 0x040fe20004f61670 */
[----:B------:R0:W-:Y:S01]  /*25510*/  @!P6 STG.E.U8 desc[UR14][R28.64+0x1], R7 ;  /* 0x000001071c00e986 */ /* 0x0001e2000c10110e */
[----:B------:R-:W-:Y:S01]  /*25520*/  F2FP.SATFINITE.E5M2.F32.PACK_AB_MERGE_C R5, RZ, R5, RZ ;  /* 0x00000005ff05723e */ /* 0x000fe200048060ff */
[----:B------:R-:W-:Y:S02]  /*25530*/  FMUL R2, R39, UR20 ;  /* 0x0000001427027c20 */ /* 0x000fe40008400000 */
[----:B------:R-:W4:Y:S01]  /*25540*/  LDL.LU R39, [R1+0x290] ;  /* 0x0002900001277983 */ /* 0x000f220000300800 */
[----:B------:R-:W-:Y:S02]  /*25550*/  F2FP.SATFINITE.E5M2.F32.PACK_AB_MERGE_C R11, RZ, R4, RZ ;  /* 0x00000004ff0b723e */ /* 0x000fe400048060ff */
[----:B------:R-:W-:-:S02]  /*25560*/  ISETP.LT.OR P6, PT, R0, 0xa, !P0 ;  /* 0x0000000a0000780c */ /* 0x000fc400047c1670 */
[----:B0-----:R-:W-:Y:S01]  /*25570*/  F2FP.SATFINITE.E5M2.F32.PACK_AB_MERGE_C R7, RZ, R2, RZ ;  /* 0x00000002ff07723e */ /* 0x001fe200048060ff */
[----:B------:R0:W-:Y:S04]  /*25580*/  @!P5 STG.E.U8 desc[UR14][R28.64], R5 ;  /* 0x000000051c00d986 */ /* 0x0001e8000c10110e */
[----:B------:R-:W-:Y:S04]  /*25590*/  @!P2 STG.E.U8 desc[UR14][R30.64+0x9], R11 ;  /* 0x0000090b1e00a986 */ /* 0x000fe8000c10110e */
[----:B------:R1:W-:Y:S01]  /*255a0*/  @!P3 STG.E.U8 desc[UR14][R30.64+0x8], R9 ;  /* 0x000008091e00b986 */ /* 0x0003e2000c10110e */
[----:B0-----:R-:W-:-:S05]  /*255b0*/  F2FP.SATFINITE.E5M2.F32.PACK_AB_MERGE_C R5, RZ, R3, RZ ;  /* 0x00000003ff05723e */ /* 0x001fca00048060ff */
[----:B------:R4:W-:Y:S01]  /*255c0*/  @!P6 STG.E.U8 desc[UR14][R28.64+0x9], R5 ;  /* 0x000009051c00e986 */ /* 0x0009e2000c10110e */
[----:B------:R-:W-:-:S03]  /*255d0*/  FMUL R4, R38, UR20 ;  /* 0x0000001426047c20 */ /* 0x000fc60008400000 */
[----:B------:R-:W4:Y:S02]  /*255e0*/  LDL.LU R38, [R1+0x294] ;  /* 0x0002940001267983 */ /* 0x000f240000300800 */
[----:B-1----:R-:W-:Y:S01]  /*255f0*/  F2FP.SATFINITE.E5M2.F32.PACK_AB_MERGE_C R9, RZ, R4, RZ ;  /* 0x00000004ff09723e */ /* 0x002fe200048060ff */
[----:B------:R-:W-:Y:S02]  /*25600*/  FMUL R2, R37, UR20 ;  /* 0x0000001425027c20 */ /* 0x000fe40008400000 */
[----:B------:R-:W4:Y:S03]  /*25610*/  LDL.LU R37, [R1+0x298] ;  /* 0x0002980001257983 */ /* 0x000f260000300800 */
[----:B------:R-:W-:Y:S01]  /*25620*/  F2FP.SATFINITE.E5M2.F32.PACK_AB_MERGE_C R11, RZ, R2, RZ ;  /* 0x00000002ff0b723e */ /* 0x000fe200048060ff */
[----:B------:R-:W-:Y:S02]  /*25630*/  FMUL R2, R36, UR20 ;  /* 0x0000001424027c20 */ /* 0x000fe40008400000 */
[----:B------:R-:W4:Y:S01]  /*25640*/  LDL.LU R36, [R1+0x29c] ;  /* 0x00029c0001247983 */ /* 0x000f220000300800 */
[----:B--2---:R-:W-:-:S03]  /*25650*/  FMUL R3, R35, UR20 ;  /* 0x0000001423037c20 */ /* 0x004fc60008400000 */
[----:B------:R-:W2:Y:S01]  /*25660*/  LDL.LU R35, [R1+0x2a0] ;  /* 0x0002a00001237983 */ /* 0x000ea20000300800 */
[----:B---3--:R-:W-:-:S03]  /*25670*/  FMUL R4, R33, UR20 ;  /* 0x0000001421047c20 */ /* 0x008fc60008400000 */
[----:B------:R-:W3:Y:S01]  /*25680*/  LDL.LU R33, [R1+0x2a4] ;  /* 0x0002a40001217983 */ /* 0x000ee20000300800 */
[----:B----4-:R-:W-:-:S03]  /*25690*/  FMUL R5, R32, UR20 ;  /* 0x0000001420057c20 */ /* 0x010fc60008400000 */
[----:B------:R-:W4:Y:S01]  /*256a0*/  LDL.LU R32, [R1+0x2a8] ;  /* 0x0002a80001207983 */ /* 0x000f220000300800 */
[C---:B------:R-:W-:Y:S02]  /*256b0*/  ISETP.LT.OR P5, PT, R0.reuse, 0x9, !P0 ;  /* 0x000000090000780c */ /* 0x040fe400047a1670 */
[C---:B------:R-:W-:Y:S02]  /*256c0*/  ISETP.LT.OR P3, PT, R0.reuse, 0x11, !P1 ;  /* 0x000000110000780c */ /* 0x040fe40004f61670 */
[C---:B------:R-:W-:Y:S02]  /*256d0*/  ISETP.LT.OR P2, PT, R0.reuse, 0x12, !P1 ;  /* 0x000000120000780c */ /* 0x040fe40004f41670 */
[----:B------:R-:W-:-:S07]  /*256e0*/  ISETP.LT.OR P6, PT, R0, 0x12, !P0 ;  /* 0x000000120000780c */ /* 0x000fce00047c1670 */
[----:B------:R-:W-:Y:S01]  /*256f0*/  @!P5 STG.E.U8 desc[UR14][R28.64+0x8], R13 ;  /* 0x0000080d1c00d986 */ /* 0x000fe2000c10110e */
[----:B------:R-:W-:-:S03]  /*25700*/  ISETP.LT.OR P5, PT, R0, 0x11, !P0 ;  /* 0x000000110000780c */ /* 0x000fc600047a1670 */
[----:B------:R0:W-:Y:S01]  /*25710*/  @!P3 STG.E.U8 desc[UR14][R30.64+0x10], R7 ;  /* 0x000010071e00b986 */ /* 0x0001e2000c10110e */
[----:B------:R-:W-:-:S03]  /*25720*/  ISETP.LT.OR P3, PT, R0, 0x19, !P1 ;  /* 0x000000190000780c */ /* 0x000fc60004f61670 */
[----:B------:R1:W-:Y:S01]  /*25730*/  @!P2 STG.E.U8 desc[UR14][R30.64+0x11], R9 ;  /* 0x000011091e00a986 */ /* 0x0003e2000c10110e */
[----:B------:R-:W-:Y:S02]  /*25740*/  ISETP.LT.OR P2, PT, R0, 0x1a, !P1 ;  /* 0x0000001a0000780c */ /* 0x000fe40004f41670 */
[----:B0-----:R-:W-:Y:S01]  /*25750*/  F2FP.SATFINITE.E5M2.F32.PACK_AB_MERGE_C R7, RZ, R2, RZ ;  /* 0x00000002ff07723e */ /* 0x001fe200048060ff */
[----:B------:R-:W-:Y:S01]  /*25760*/  FMUL R2, R40, UR20 ;  /* 0x0000001428027c20 */ /* 0x000fe20008400000 */
[----:B-1----:R-:W-:Y:S01]  /*25770*/  F2FP.SATFINITE.E5M2.F32.PACK_AB_MERGE_C R9, RZ, R3, RZ ;  /* 0x00000003ff09723e */ /* 0x002fe200048060ff */
[----:B------:R-:W4:Y:S01]  /*25780*/  LDL.LU R40, [R1+0x2ac] ;  /* 0x0002ac0001287983 */ /* 0x000f220000300800 */
[----:B------:R-:W-:-:S03]  /*25790*/  F2FP.SATFINITE.E5M2.F32.PACK_AB_MERGE_C R13, RZ, R4, RZ ;  /* 0x00000004ff0d723e */ /* 0x000fc600048060ff */
[----:B------:R0:W-:Y:S01]  /*257a0*/  @!P6 STG.E.U8 desc[UR14][R28.64+0x11], R7 ;  /* 0x000011071c00e986 */ /* 0x0001e2000c10110e */
[----:B------:R-:W-:Y:S01]  /*257b0*/  ISETP.LT.OR P6, PT, R0, 0x1a, !P0 ;  /* 0x0000001a0000780c */ /* 0x000fe200047c1670 */
[----:B------:R-:W-:Y:S02]  /*257c0*/  FMUL R3, R39, UR20 ;  /* 0x0000001427037c20 */ /* 0x000fe40008400000 */
[----:B------:R-:W4:Y:S01]  /*257d0*/  LDL.LU R39, [R1+0x2b0] ;  /* 0x0002b00001277983 */ /* 0x000f220000300800 */
[----:B0-----:R-:W-:-:S03]  /*257e0*/  F2FP.SATFINITE.E5M2.F32.PACK_AB_MERGE_C R7, RZ, R2, RZ ;  /* 0x00000002ff07723e */ /* 0x001fc600048060ff */
[----:B------:R-:W-:Y:S04]  /*257f0*/  @!P5 STG.E.U8 desc[UR14][R28.64+0x10], R11 ;  /* 0x0000100b1c00d986 */ /* 0x000fe8000c10110e */
[----:B------:R0:W-:Y:S04]  /*25800*/  @!P3 STG.E.U8 desc[UR14][R30.64+0x18], R9 ;  /* 0x000018091e00b986 */ /* 0x0001e8000c10110e */
[----:B------:R1:W-:Y:S01]  /*25810*/  @!P2 STG.E.U8 desc[UR14][R30.64+0x19], R13 ;  /* 0x0000190d1e00a986 */ /* 0x0003e2000c10110e */
[----:B0-----:R-:W-:-:S03]  /*25820*/  F2FP.SATFINITE.E5M2.F32.PACK_AB_MERGE_C R9, RZ, R3, RZ ;  /* 0x00000003ff09723e */ /* 0x001fc600048060ff */
[----:B------:R0:W-:Y:S01]  /*25830*/  @!P6 STG.E.U8 desc[UR14][R28.64+0x19], R7 ;  /* 0x000019071c00e986 */ /* 0x0001e2000c10110e */
[----:B------:R-:W-:-:S03]  /*25840*/  FMUL R4, R38, UR20 ;  /* 0x0000001426047c20 */ /* 0x000fc60008400000 */
[----:B------:R-:W4:Y:S02]  /*25850*/  LDL.LU R38, [R1+0x2b4] ;  /* 0x0002b40001267983 */ /* 0x000f240000300800 */
[----:B------:R-:W-:Y:S01]  /*25860*/  F2FP.SATFINITE.E5M2.F32.PACK_AB_MERGE_C R11, RZ, R4, RZ ;  /* 0x00000004ff0b723e */ /* 0x000fe200048060ff */
[----:B------:R-:W-:Y:S02]  /*25870*/  FMUL R2, R37, UR20 ;  /* 0x0000001425027c20 */ /* 0x000fe40008400000 */
[----:B------:R-:W4:Y:S03]  /*25880*/  LDL.LU R37, [R1+0x2b8] ;  /* 0x0002b80001257983 */ /* 0x000f260000300800 */
[----:B-1----:R-:W-:Y:S01]  /*25890*/  F2FP.SATFINITE.E5M2.F32.PACK_AB_MERGE_C R13, RZ, R2, RZ ;  /* 0x00000002ff0d723e */ /* 0x002fe200048060ff */
[----:B------:R-:W-:Y:S02]  /*258a0*/  FMUL R3, R36, UR20 ;  /* 0x0000001424037c20 */ /* 0x000fe40008400000 */
[----:B------:R-:W4:Y:S01]  /*258b0*/  LDL.LU R36, [R1+0x2bc] ;  /* 0x0002bc0001247983 */ /* 0x000f220000300800 */
[----:B--2---:R-:W-:-:S03]  /*258c0*/  FMUL R2, R35, UR20 ;  /* 0x0000001423027c20 */ /* 0x004fc60008400000 */
[----:B------:R-:W2:Y:S02]  /*258d0*/  LDL.LU R35, [R1+0x2c0] ;  /* 0x0002c00001237983 */ /* 0x000ea40000300800 */
[----:B0-----:R-:W-:Y:S01]  /*258e0*/  F2FP.SATFINITE.E5M2.F32.PACK_AB_MERGE_C R7, RZ, R2, RZ ;  /* 0x00000002ff07723e */ /* 0x001fe200048060ff */
[----:B---3--:R-:W-:Y:S02]  /*258f0*/  FMUL R4, R33, UR20 ;  /* 0x0000001421047c20 */ /* 0x008fe40008400000 */
[----:B------:R-:W3:Y:S01]  /*25900*/  LDL.LU R33, [R1+0x2c4] ;  /* 0x0002c40001217983 */ /* 0x000ee20000300800 */
[----:B----4-:R-:W-:-:S03]  /*25910*/  FMUL R2, R32, UR20 ;  /* 0x0000001420027c20 */ /* 0x010fc60008400000 */
[----:B------:R-:W4:Y:S01]  /*25920*/  LDL.LU R32, [R1+0x2c8] ;  /* 0x0002c80001207983 */ /* 0x000f220000300800 */
[C---:B------:R-:W-:Y:S02]  /*25930*/  ISETP.LT.OR P5, PT, R0.reuse, 0x19, !P0 ;  /* 0x000000190000780c */ /* 0x040fe400047a1670 */
[C---:B------:R-:W-:Y:S02]  /*25940*/  ISETP.LT.OR P3, PT, R0.reuse, 0x21, !P1 ;  /* 0x000000210000780c */ /* 0x040fe40004f61670 */
[C---:B------:R-:W-:Y:S02]  /*25950*/  ISETP.LT.OR P2, PT, R0.reuse, 0x22, !P1 ;  /* 0x000000220000780c */ /* 0x040fe40004f41670 */
[----:B------:R-:W-:Y:S02]  /*25960*/  F2FP.SATFINITE.E5M2.F32.PACK_AB_MERGE_C R5, RZ, R5, RZ ;  /* 0x00000005ff05723e */ /* 0x000fe400048060ff */
[----:B------:R-:W-:-:S05]  /*25970*/  ISETP.LT.OR P6, PT, R0, 0x22, !P0 ;  /* 0x000000220000780c */ /* 0x000fca00047c1670 */
[----:B------:R0:W-:Y:S01]  /*25980*/  @!P5 STG.E.U8 desc[UR14][R28.64+0x18], R5 ;  /* 0x000018051c00d986 */ /* 0x0001e2000c10110e */
[----:B------:R-:W-:-:S03]  /*25990*/  ISETP.LT.OR P5, PT, R0, 0x21, !P0 ;  /* 0x000000210000780c */ /* 0x000fc600047a1670 */
[----:B------:R-:W-:Y:S01]  /*259a0*/  @!P3 STG.E.U8 desc[UR14][R30.64+0x20], R9 ;  /* 0x000020091e00b986 */ /* 0x000fe2000c10110e */
[----:B------:R-:W-:-:S03]  /*259b0*/  ISETP.LT.OR P3, PT, R0, 0x29, !P1 ;  /* 0x000000290000780c */ /* 0x000fc60004f61670 */
[----:B------:R1:W-:Y:S01]  /*259c0*/  @!P2 STG.E.U8 desc[UR14][R30.64+0x21], R11 ;  /* 0x0000210b1e00a986 */ /* 0x0003e2000c10110e */
[----:B------:R-:W-:Y:S02]  /*259d0*/  ISETP.LT.OR P2, PT, R0, 0x2a, !P1 ;  /* 0x0000002a0000780c */ /* 0x000fe40004f41670 */
[----:B0-----:R-:W-:Y:S02]  /*259e0*/  F2FP.SATFINITE.E5M2.F32.PACK_AB_MERGE_C R5, RZ, R3, RZ ;  /* 0x00000003ff05723e */ /* 0x001fe400048060ff */
[----:B-1----:R-:W-:Y:S01]  /*259f0*/  F2FP.SATFINITE.E5M2.F32.PACK_AB_MERGE_C R11, RZ, R2, RZ ;  /* 0x00000002ff0b723e */ /* 0x002fe200048060ff */
[----:B------:R-:W-:Y:S02]  /*25a00*/  FMUL R2, R40, UR20 ;  /* 0x0000001428027c20 */ /* 0x000fe40008400000 */
[----:B------:R-:W4:Y:S01]  /*25a10*/  LDL.LU R40, [R1+0x2cc] ;  /* 0x0002cc0001287983 */ /* 0x000f220000300800 */
[----:B------:R-:W-:-:S03]  /*25a20*/  F2FP.SATFINITE.E5M2.F32.PACK_AB_MERGE_C R9, RZ, R4, RZ ;  /* 0x00000004ff09723e */ /* 0x000fc600048060ff */
[----:B------:R-:W-:Y:S01]  /*25a30*/  @!P6 STG.E.U8 desc[UR14][R28.64+0x21], R5 ;  /* 0x000021051c00e986 */ /* 0x000fe2000c10110e */
[----:B------:R-:W-:-:S03]  /*25a40*/  FMUL R3, R39, UR20 ;  /* 0x0000001427037c20 */ /* 0x000fc60008400000 */
[----:B------:R-:W4:Y:S01]  /*25a50*/  LDL.LU R39, [R1+0x2d0] ;  /* 0x0002d00001277983 */ /* 0x000f220000300800 */
[----:B------:R-:W-:-:S03]  /*25a60*/  ISETP.LT.OR P6, PT, R0, 0x2a, !P0 ;  /* 0x0000002a0000780c */ /* 0x000fc600047c1670 */
[----:B------:R-:W-:Y:S04]  /*25a70*/  @!P5 STG.E.U8 desc[UR14][R28.64+0x20], R13 ;  /* 0x0000200d1c00d986 */ /* 0x000fe8000c10110e */
[----:B------:R0:W-:Y:S04]  /*25a80*/  @!P3 STG.E.U8 desc[UR14][R30.64+0x28], R7 ;  /* 0x000028071e00b986 */ /* 0x0001e8000c10110e */
[----:B------:R1:W-:Y:S01]  /*25a90*/  @!P2 STG.E.U8 desc[UR14][R30.64+0x29], R9 ;  /* 0x000029091e00a986 */ /* 0x0003e2000c10110e */
[----:B0-----:R-:W-:Y:S02]  /*25aa0*/  F2FP.SATFINITE.E5M2.F32.PACK_AB_MERGE_C R7, RZ, R2, RZ ;  /* 0x00000002ff07723e */ /* 0x001fe400048060ff */
[----:B-1----:R-:W-:-:S03]  /*25ab0*/  F2FP.SATFINITE.E5M2.F32.PACK_AB_MERGE_C R9, RZ, R3, RZ ;  /* 0x00000003ff09723e */ /* 0x002fc600048060ff */
[----:B------:R0:W-:Y:S01]  /*25ac0*/  @!P6 STG.E.U8 desc[UR14][R28.64+0x29], R7 ;  /* 0x000029071c00e986 */ /* 0x0001e2000c10110e */
[----:B------:R-:W-:-:S03]  /*25ad0*/  FMUL R4, R38, UR20 ;  /* 0x0000001426047c20 */ /* 0x000fc60008400000 */
[----:B------:R-:W4:Y:S02]  /*25ae0*/  LDL.LU R38, [R1+0x2d4] ;  /* 0x0002d40001267983 */ /* 0x000f240000300800 */
[----:B------:R-:W-:Y:S01]  /*25af0*/  F2FP.SATFINITE.E5M2.F32.PACK_AB_MERGE_C R13, RZ, R4, RZ ;  /* 0x00000004ff0d723e */ /* 0x000fe200048060ff */
        /* <DEDUP_REMOVED lines=21> */
[----:B------:R-:W-:Y:S02]  /*25c50*/  F2FP.SATFINITE.E5M2.F32.PACK_AB_MERGE_C R5, RZ, R5, RZ ;  /* 0x00000005ff05723e */ /* 0x000fe400048060ff */
[----:B0-----:R-:W-:Y:S02]  /*25c60*/  F2FP.SATFINITE.E5M2.F32.PACK_AB_MERGE_C R13, RZ, R2, RZ ;  /* 0x00000002ff0d723e */ /* 0x001fe400048060ff */
[----:B-1----:R-:W-:Y:S01]  /*25c70*/  F2FP.SATFINITE.E5M2.F32.PACK_AB_MERGE_C R9, RZ, R3, RZ ;  /* 0x00000003ff09723e */ /* 0x002fe200048060ff */
[----:B------:R-:W-:Y:S02]  /*25c80*/  FMUL R3, R40, UR20 ;  /* 0x0000001428037c20 */ /* 0x000fe40008400000 */
[----:B------:R-:W4:Y:S01]  /*25c90*/  LDL.LU R40, [R1+0x2ec] ;  /* 0x0002ec0001287983 */ /* 0x000f220000300800 */
[----:B------:R-:W-:Y:S01]  /*25ca0*/  F2FP.SATFINITE.E5M2.F32.PACK_AB_MERGE_C R11, RZ, R4, RZ ;  /* 0x00000004ff0b723e */ /* 0x000fe200048060ff */
[----:B------:R-:W-:-:S02]  /*25cb0*/  FMUL R2, R39, UR20 ;  /* 0x0000001427027c20 */ /* 0x000fc40008400000 */
[----:B------:R-:W4:Y:S04]  /*25cc0*/  LDL.LU R39, [R1+0x2f0] ;  /* 0x0002f00001277983 */ /* 0x000f280000300800 */
[----:B------:R0:W-:Y:S01]  /*25cd0*/  @!P6 STG.E.U8 desc[UR14][R28.64+0x31], R7 ;  /* 0x000031071c00e986 */ /* 0x0001e2000c10110e */
[----:B------:R-:W-:-:S03]  /*25ce0*/  ISETP.LT.OR P6, PT, R0, 0x3a, !P0 ;  /* 0x0000003a0000780c */ /* 0x000fc600047c1670 */
[----:B------:R1:W-:Y:S01]  /*25cf0*/  @!P5 STG.E.U8 desc[UR14][R28.64+0x30], R5 ;  /* 0x000030051c00d986 */ /* 0x0003e2000c10110e */
[----:B0-----:R-:W-:-:S03]  /*25d00*/  F2FP.SATFINITE.E5M2.F32.PACK_AB_MERGE_C R7, RZ, R2, RZ ;  /* 0x00000002ff07723e */ /* 0x001fc600048060ff */
[----:B------:R-:W-:Y:S01]  /*25d10*/  @!P2 STG.E.U8 desc[UR14][R30.64+0x39], R11 ;  /* 0x0000390b1e00a986 */ /* 0x000fe2000c10110e */
[----:B-1----:R-:W-:-:S03]  /*25d20*/  F2FP.SATFINITE.E5M2.F32.PACK_AB_MERGE_C R5, RZ, R3, RZ ;  /* 0x00000003ff05723e */ /* 0x002fc600048060ff */
[----:B------:R0:W-:Y:S04]  /*25d30*/  @!P3 STG.E.U8 desc[UR14][R30.64+0x38], R9 ;  /* 0x000038091e00b986 */ /* 0x0001e8000c10110e */
[----:B------:R4:W-:Y:S01]  /*25d40*/  @!P6 STG.E.U8 desc[UR14][R28.64+0x39], R5 ;  /* 0x000039051c00e986 */ /* 0x0009e2000c10110e */
[----:B------:R-:W-:-:S03]  /*25d50*/  FMUL R4, R38, UR20 ;  /* 0x0000001426047c20 */ /* 0x000fc60008400000 */
[----:B------:R-:W4:Y:S02]  /*25d60*/  LDL.LU R38, [R1+0x2f4] ;  /* 0x0002f40001267983 */ /* 0x000f240000300800 */
[----:B0-----:R-:W-:Y:S01]  /*25d70*/  F2FP.SATFINITE.E5M2.F32.PACK_AB_MERGE_C R9, RZ, R4, RZ ;  /* 0x00000004ff09723e */ /* 0x001fe200048060ff */
        /* <DEDUP_REMOVED lines=26> */
[----:B------:R0:W-:Y:S01]  /*25f20*/  @!P6 STG.E.U8 desc[UR14][R28.64+0x41], R7 ;  /* 0x000041071c00e986 */ /* 0x0001e2000c10110e */
[----:B------:R-:W-:-:S03]  /*25f30*/  FMUL R3, R39, UR20 ;  /* 0x0000001427037c20 */ /* 0x000fc60008400000 */
[----:B------:R-:W4:Y:S01]  /*25f40*/  LDL.LU R39, [R1+0x310] ;  /* 0x0003100001277983 */ /* 0x000f220000300800 */
[----:B------:R-:W-:Y:S02]  /*25f50*/  ISETP.LT.OR P6, PT, R0, 0x4a, !P0 ;  /* 0x0000004a0000780c */ /* 0x000fe400047c1670 */
[----:B0-----:R-:W-:Y:S01]  /*25f60*/  F2FP.SATFINITE.E5M2.F32.PACK_AB_MERGE_C R7, RZ, R2, RZ ;  /* 0x00000002ff07723e */ /* 0x001fe200048060ff */
        /* <DEDUP_REMOVED lines=155> */
[----:B------:R-:W-:Y:S01]  /*26920*/  F2FP.SATFINITE.E5M2.F32.PACK_AB_MERGE_C R9, RZ, R4, RZ ;  /* 0x00000004ff09723e */ /* 0x000fe200048060ff */
[----:B------:R-:W-:-:S02]  /*26930*/  FMUL R3, R39, UR20 ;  /* 0x0000001427037c20 */ /* 0x000fc40008400000 */
[----:B------:R-:W4:Y:S04]  /*26940*/  LDL.LU R39, [R1+0x390] ;  /* 0x0003900001277983 */ /* 0x000f280000300800 */
[----:B------:R-:W-:Y:S04]  /*26950*/  @!P6 STG.E.U8 desc[UR14][R28.64+0x81], R5 ;  /* 0x000081051c00e986 */ /* 0x000fe8000c10110e */
[----:B------:R-:W-:Y:S04]  /*26960*/  @!P5 STG.E.U8 desc[UR14][R28.64+0x80], R13 ;  /* 0x0000800d1c00d986 */ /* 0x000fe8000c10110e */
[----:B------:R0:W-:Y:S04]  /*26970*/  @!P3 STG.E.U8 desc[UR14][R30.64+0x88], R7 ;  /* 0x000088071e00b986 */ /* 0x0001e8000c10110e */
[----:B------:R1:W-:Y:S01]  /*26980*/  @!P2 STG.E.U8 desc[UR14][R30.64+0x89], R9 ;  /* 0x000089091e00a986 */ /* 0x0003e2000c10110e */
[----:B0-----:R-:W-:-:S02]  /*26990*/  F2FP.SATFINITE.E5M2.F32.PACK_AB_MERGE_C R7, RZ, R2, RZ ;  /* 0x00000002ff07723e */ /* 0x001fc400048060ff */
[----:B-1----:R-:W-:Y:S01]  /*269a0*/  F2FP.SATFINITE.E5M2.F32.PACK_AB_MERGE_C R9, RZ, R3, RZ ;  /* 0x00000003ff09723e */ /* 0x002fe200048060ff */
[----:B------:R-:W-:Y:S02]  /*269b0*/  FMUL R4, R38, UR20 ;  /* 0x0000001426047c20 */ /* 0x000fe40008400000 */
[----:B------:R-:W4:Y:S03]  /*269c0*/  LDL.LU R38, [R1+0x394] ;  /* 0x0003940001267983 */ /* 0x000f260000300800 */
[----:B------:R-:W-:Y:S01]  /*269d0*/  F2FP.SATFINITE.E5M2.F32.PACK_AB_MERGE_C R13, RZ, R4, RZ ;  /* 0x00000004ff0d723e */ /* 0x000fe200048060ff */
[----:B------:R-:W-:Y:S02]  /*269e0*/  FMUL R5, R37, UR20 ;  /* 0x0000001425057c20 */ /* 0x000fe40008400000 */
[----:B------:R-:W4:Y:S01]  /*269f0*/  LDL.LU R37, [R1+0x398] ;  /* 0x0003980001257983 */ /* 0x000f220000300800 */
[----:B------:R-:W-:-:S03]  /*26a00*/  FMUL R2, R36, UR20 ;  /* 0x0000001424027c20 */ /* 0x000fc60008400000 */
[----:B------:R-:W4:Y:S01]  /*26a10*/  LDL.LU R36, [R1+0x39c] ;  /* 0x00039c0001247983 */ /* 0x000f220000300800 */
[----:B--2---:R-:W-:-:S03]  /*26a20*/  FMUL R3, R35, UR20 ;  /* 0x0000001423037c20 */ /* 0x004fc60008400000 */
[----:B------:R-:W2:Y:S01]  /*26a30*/  LDL.LU R35, [R1+0x3a0] ;  /* 0x0003a00001237983 */ /* 0x000ea20000300800 */
        /* <DEDUP_REMOVED lines=9> */
[----:B------:R0:W-:Y:S01]  /*26ad0*/  @!P6 STG.E.U8 desc[UR14][R28.64+0x89], R7 ;  /* 0x000089071c00e986 */ /* 0x0001e2000c10110e */
[----:B------:R-:W-:-:S03]  /*26ae0*/  ISETP.LT.OR P6, PT, R0, 0x92, !P0 ;  /* 0x000000920000780c */ /* 0x000fc600047c1670 */
[----:B------:R-:W-:Y:S01]  /*26af0*/  @!P5 STG.E.U8 desc[UR14][R28.64+0x88], R11 ;  /* 0x0000880b1c00d986 */ /* 0x000fe2000c10110e */
[----:B------:R-:W-:-:S03]  /*26b00*/  ISETP.LT.OR P5, PT, R0, 0x91, !P0 ;  /* 0x000000910000780c */ /* 0x000fc600047a1670 */
[----:B------:R1:W-:Y:S01]  /*26b10*/  @!P3 STG.E.U8 desc[UR14][R30.64+0x90], R9 ;  /* 0x000090091e00b986 */ /* 0x0003e2000c10110e */
[C---:B------:R-:W-:Y:S02]  /*26b20*/  ISETP.LT.OR P3, PT, R0.reuse, 0x99, !P1 ;  /* 0x000000990000780c */ /* 0x040fe40004f61670 */
[----:B0-----:R-:W-:Y:S01]  /*26b30*/  F2FP.SATFINITE.E5M2.F32.PACK_AB_MERGE_C R7, RZ, R2, RZ ;  /* 0x00000002ff07723e */ /* 0x001fe200048060ff */
[----:B------:R-:W-:Y:S01]  /*26b40*/  @!P2 STG.E.U8 desc[UR14][R30.64+0x91], R13 ;  /* 0x0000910d1e00a986 */ /* 0x000fe2000c10110e */
[----:B------:R-:W-:Y:S02]  /*26b50*/  ISETP.LT.OR P2, PT, R0, 0x9a, !P1 ;  /* 0x0000009a0000780c */ /* 0x000fe40004f41670 */
        /* <DEDUP_REMOVED lines=86> */
[----:B------:R0:W-:Y:S01]  /*270c0*/  @!P6 STG.E.U8 desc[UR14][R28.64+0xb1], R7 ;  /* 0x0000b1071c00e986 */ /* 0x0001e2000c10110e */
[----:B------:R-:W-:-:S03]  /*270d0*/  ISETP.LT.OR P6, PT, R0, 0xba, !P0 ;  /* 0x000000ba0000780c */ /* 0x000fc600047c1670 */
[----:B------:R-:W4:Y:S04]  /*270e0*/  LDL.LU R39, [R1+0x3f0] ;  /* 0x0003f00001277983 */ /* 0x000f280000300800 */
        /* <DEDUP_REMOVED lines=33> */
[----:B------:R0:W-:Y:S01]  /*27300*/  @!P6 STG.E.U8 desc[UR14][R28.64+0xc1], R7 ;  /* 0x0000c1071c00e986 */ /* 0x0001e2000c10110e */
[----:B------:R-:W-:-:S03]  /*27310*/  ISETP.LT.OR P6, PT, R0, 0xca, !P0 ;  /* 0x000000ca0000780c */ /* 0x000fc600047c1670 */
[----:B------:R-:W4:Y:S01]  /*27320*/  LDL.LU R40, [R1+0x40c] ;  /* 0x00040c0001287983 */ /* 0x000f220000300800 */
[----:B------:R-:W-:Y:S01]  /*27330*/  F2FP.SATFINITE.E5M2.F32.PACK_AB_MERGE_C R13, RZ, R4, RZ ;  /* 0x00000004ff0d723e */ /* 0x000fe200048060ff */
        /* <DEDUP_REMOVED lines=24> */
[C---:B------:R-:W-:Y:S01]  /*274c0*/  ISETP.LT.OR P3, PT, R0.reuse, 0xd1, !P1 ;  /* 0x000000d10000780c */ /* 0x040fe20004f61670 */
[----:B------:R-:W4:Y:S01]  /*274d0*/  LDL.LU R42, [R1+0x42c] ;  /* 0x00042c00012a7983 */ /* 0x000f220000300800 */
[C---:B------:R-:W-:Y:S02]  /*274e0*/  ISETP.LT.OR P2, PT, R0.reuse, 0xd2, !P1 ;  /* 0x000000d20000780c */ /* 0x040fe40004f41670 */
[----:B------:R-:W-:Y:S02]  /*274f0*/  ISETP.LT.OR P6, PT, R0, 0xd2, !P0 ;  /* 0x000000d20000780c */ /* 0x000fe400047c1670 */
[----:B------:R-:W-:-:S05]  /*27500*/  F2FP.SATFINITE.E5M2.F32.PACK_AB_MERGE_C R5, RZ, R5, RZ ;  /* 0x00000005ff05723e */ /* 0x000fca00048060ff */
[----:B------:R0:W-:Y:S01]  /*27510*/  @!P5 STG.E.U8 desc[UR14][R28.64+0xc8], R5 ;  /* 0x0000c8051c00d986 */ /* 0x0001e2000c10110e */
[----:B------:R-:W-:-:S03]  /*27520*/  ISETP.LT.OR P5, PT, R0, 0xd1, !P0 ;  /* 0x000000d10000780c */ /* 0x000fc600047a1670 */
[----:B------:R-:W-:Y:S01]  /*27530*/  @!P3 STG.E.U8 desc[UR14][R30.64+0xd0], R9 ;  /* 0x0000d0091e00b986 */ /* 0x000fe2000c10110e */
[----:B------:R-:W-:-:S03]  /*27540*/  ISETP.LT.OR P3, PT, R0, 0xd9, !P1 ;  /* 0x000000d90000780c */ /* 0x000fc60004f61670 */
[----:B------:R1:W-:Y:S01]  /*27550*/  @!P2 STG.E.U8 desc[UR14][R30.64+0xd1], R11 ;  /* 0x0000d10b1e00a986 */ /* 0x0003e2000c10110e */
[----:B0-----:R-:W-:Y:S02]  /*27560*/  F2FP.SATFINITE.E5M2.F32.PACK_AB_MERGE_C R5, RZ, R3, RZ ;  /* 0x00000003ff05723e */ /* 0x001fe400048060ff */
[----:B------:R-:W-:-:S03]  /*27570*/  ISETP.LT.OR P2, PT, R0, 0xda, !P1 ;  /* 0x000000da0000780c */ /* 0x000fc60004f41670 */
[----:B------:R-:W-:Y:S01]  /*27580*/  @!P6 STG.E.U8 desc[UR14][R28.64+0xd1], R5 ;  /* 0x0000d1051c00e986 */ /* 0x000fe2000c10110e */
[----:B-1----:R-:W-:Y:S02]  /*27590*/  F2FP.SATFINITE.E5M2.F32.PACK_AB_MERGE_C R11, RZ, R2, RZ ;  /* 0x00000002ff0b723e */ /* 0x002fe400048060ff */
[----:B------:R-:W-:Y:S01]  /*275a0*/  ISETP.LT.OR P6, PT, R0, 0xda, !P0 ;  /* 0x000000da0000780c */ /* 0x000fe200047c1670 */
[----:B------:R-:W-:Y:S02]  /*275b0*/  FMUL R2, R40, UR20 ;  /* 0x0000001428027c20 */ /* 0x000fe40008400000 */
[----:B------:R-:W4:Y:S01]  /*275c0*/  LDL.LU R40, [R1+0x430] ;  /* 0x0004300001287983 */ /* 0x000f220000300800 */
[----:B------:R-:W-:-:S03]  /*275d0*/  FMUL R3, R39, UR20 ;  /* 0x0000001427037c20 */ /* 0x000fc60008400000 */
[----:B------:R-:W4:Y:S01]  /*275e0*/  LDL.LU R39, [R1+0x434] ;  /* 0x0004340001277983 */ /* 0x000f220000300800 */
[----:B------:R-:W-:-:S03]  /*275f0*/  F2FP.SATFINITE.E5M2.F32.PACK_AB_MERGE_C R9, RZ, R4, RZ ;  /* 0x00000004ff09723e */ /* 0x000fc600048060ff */
        /* <DEDUP_REMOVED lines=13> */
[----:B--2---:R-:W-:Y:S01]  /*276d0*/  FMUL R3, R35, UR20 ;  /* 0x0000001423037c20 */ /* 0x004fe20008400000 */
[----:B0-----:R-:W-:Y:S02]  /*276e0*/  F2FP.SATFINITE.E5M2.F32.PACK_AB_MERGE_C R7, RZ, R2, RZ ;  /* 0x00000002ff07723e */ /* 0x001fe400048060ff */
        /* <DEDUP_REMOVED lines=15> */
[----:B------:R-:W-:Y:S02]  /*277e0*/  F2FP.SATFINITE.E5M2.F32.PACK_AB_MERGE_C R5, RZ, R5, RZ ;  /* 0x00000005ff05723e */ /* 0x000fe400048060ff */
[----:B0-----:R-:W-:Y:S01]  /*277f0*/  F2FP.SATFINITE.E5M2.F32.PACK_AB_MERGE_C R11, RZ, R4, RZ ;  /* 0x00000004ff0b723e */ /* 0x001fe200048060ff */
[----:B------:R0:W-:Y:S01]  /*27800*/  @!P6 STG.E.U8 desc[UR14][R28.64+0xe1], R7 ;  /* 0x0000e1071c00e986 */ /* 0x0001e2000c10110e */
[C---:B------:R-:W-:Y:S02]  /*27810*/  ISETP.LT.OR P6, PT, R0.reuse, 0xea, !P0 ;  /* 0x000000ea0000780c */ /* 0x040fe400047c1670 */
[----:B-1----:R-:W-:Y:S01]  /*27820*/  F2FP.SATFINITE.E5M2.F32.PACK_AB_MERGE_C R9, RZ, R3, RZ ;  /* 0x00000003ff09723e */ /* 0x002fe200048060ff */
[----:B------:R1:W-:Y:S01]  /*27830*/  @!P5 STG.E.U8 desc[UR14][R28.64+0xe0], R5 ;  /* 0x0000e0051c00d986 */ /* 0x0003e2000c10110e */
[----:B------:R-:W-:-:S03]  /*27840*/  ISETP.LT.OR P5, PT, R0, 0xe9, !P0 ;  /* 0x000000e90000780c */ /* 0x000fc600047a1670 */
[----:B------:R-:W-:Y:S01]  /*27850*/  @!P2 STG.E.U8 desc[UR14][R30.64+0xe9], R11 ;  /* 0x0000e90b1e00a986 */ /* 0x000fe2000c10110e */
[----:B------:R-:W-:Y:S01]  /*27860*/  ISETP.LT.OR P2, PT, R0, 0xf2, !P1 ;  /* 0x000000f20000780c */ /* 0x000fe20004f41670 */
[----:B------:R-:W-:Y:S02]  /*27870*/  FMUL R3, R42, UR20 ;  /* 0x000000142a037c20 */ /* 0x000fe40008400000 */
[----:B------:R1:W-:Y:S01]  /*27880*/  @!P3 STG.E.U8 desc[UR14][R30.64+0xe8], R9 ;  /* 0x0000e8091e00b986 */ /* 0x0003e2000c10110e */
[----:B------:R-:W-:Y:S02]  /*27890*/  ISETP.LT.OR P3, PT, R0, 0xf1, !P1 ;  /* 0x000000f10000780c */ /* 0x000fe40004f61670 */
[----:B------:R-:W-:Y:S01]  /*278a0*/  F2FP.SATFINITE.E5M2.F32.PACK_AB_MERGE_C R13, RZ, R2, RZ ;  /* 0x00000002ff0d723e */ /* 0x000fe200048060ff */
[----:B------:R-:W-:Y:S01]  /*278b0*/  FMUL R4, R39, UR20 ;  /* 0x0000001427047c20 */ /* 0x000fe20008400000 */
[----:B------:R-:W-:Y:S01]  /*278c0*/  FMUL R2, R40, UR20 ;  /* 0x0000001428027c20 */ /* 0x000fe20008400000 */
[----:B------:R-:W-:-:S03]  /*278d0*/  F2FP.SATFINITE.E5M2.F32.PACK_AB_MERGE_C R3, RZ, R3, RZ ;  /* 0x00000003ff03723e */ /* 0x000fc600048060ff */
[----:B0-----:R-:W-:Y:S02]  /*278e0*/  F2FP.SATFINITE.E5M2.F32.PACK_AB_MERGE_C R7, RZ, R4, RZ ;  /* 0x00000004ff07723e */ /* 0x001fe400048060ff */
[----:B-1----:R-:W-:Y:S01]  /*278f0*/  F2FP.SATFINITE.E5M2.F32.PACK_AB_MERGE_C R5, RZ, R2, RZ ;  /* 0x00000002ff05723e */ /* 0x002fe200048060ff */
[----:B------:R-:W-:Y:S01]  /*27900*/  @!P5 STG.E.U8 desc[UR14][R28.64+0xe8], R13 ;  /* 0x0000e80d1c00d986 */ /* 0x000fe2000c10110e */
[----:B------:R-:W-:-:S03]  /*27910*/  ISETP.LT.OR P5, PT, R0, 0xf1, !P0 ;  /* 0x000000f10000780c */ /* 0x000fc600047a1670 */
[----:B------:R2:W-:Y:S01]  /*27920*/  @!P6 STG.E.U8 desc[UR14][R28.64+0xe9], R3 ;  /* 0x0000e9031c00e986 */ /* 0x0005e2000c10110e */
[----:B------:R-:W-:-:S03]  /*27930*/  ISETP.LT.OR P6, PT, R0, 0xf2, !P0 ;  /* 0x000000f20000780c */ /* 0x000fc600047c1670 */
[----:B------:R0:W-:Y:S01]  /*27940*/  @!P2 STG.E.U8 desc[UR14][R30.64+0xf1], R7 ;  /* 0x0000f1071e00a986 */ /* 0x0001e2000c10110e */
[C---:B------:R-:W-:Y:S02]  /*27950*/  ISETP.LT.OR P2, PT, R0.reuse, 0xf9, !P1 ;  /* 0x000000f90000780c */ /* 0x040fe40004f41670 */
[C---:B------:R-:W-:Y:S01]  /*27960*/  ISETP.LT.OR P1, PT, R0.reuse, 0xfa, !P1 ;  /* 0x000000fa0000780c */ /* 0x040fe20004f21670 */
[----:B------:R4:W-:Y:S01]  /*27970*/  @!P3 STG.E.U8 desc[UR14][R30.64+0xf0], R5 ;  /* 0x0000f0051e00b986 */ /* 0x0009e2000c10110e */
[C---:B------:R-:W-:Y:S02]  /*27980*/  ISETP.LT.OR P3, PT, R0.reuse, 0xf9, !P0 ;  /* 0x000000f90000780c */ /* 0x040fe40004761670 */
[----:B------:R-:W-:Y:S01]  /*27990*/  ISETP.LT.OR P0, PT, R0, 0xfa, !P0 ;  /* 0x000000fa0000780c */ /* 0x000fe20004701670 */
[----:B------:R-:W-:-:S05]  /*279a0*/  FMUL R2, R38, UR20 ;  /* 0x0000001426027c20 */ /* 0x000fca0008400000 */
[----:B------:R-:W-:-:S05]  /*279b0*/  F2FP.SATFINITE.E5M2.F32.PACK_AB_MERGE_C R9, RZ, R2, RZ ;  /* 0x00000002ff09723e */ /* 0x000fca00048060ff */
[----:B------:R1:W-:Y:S01]  /*279c0*/  @!P5 STG.E.U8 desc[UR14][R28.64+0xf0], R9 ;  /* 0x0000f0091c00d986 */ /* 0x0003e2000c10110e */
[----:B------:R-:W-:Y:S01]  /*279d0*/  FMUL R0, R37, UR20 ;  /* 0x0000001425007c20 */ /* 0x000fe20008400000 */
[----:B------:R-:W-:Y:S01]  /*279e0*/  FMUL R2, R36, UR20 ;  /* 0x0000001424027c20 */ /* 0x000fe20008400000 */
[----:B--2---:R-:W-:-:S03]  /*279f0*/  FMUL R3, R35, UR20 ;  /* 0x0000001423037c20 */ /* 0x004fc60008400000 */
[----:B0-----:R-:W-:Y:S02]  /*27a00*/  F2FP.SATFINITE.E5M2.F32.PACK_AB_MERGE_C R7, RZ, R0, RZ ;  /* 0x00000000ff07723e */ /* 0x001fe400048060ff */
[----:B------:R-:W-:Y:S02]  /*27a10*/  F2FP.SATFINITE.E5M2.F32.PACK_AB_MERGE_C R11, RZ, R2, RZ ;  /* 0x00000002ff0b723e */ /* 0x000fe400048060ff */
[----:B------:R-:W-:Y:S01]  /*27a20*/  F2FP.SATFINITE.E5M2.F32.PACK_AB_MERGE_C R3, RZ, R3, RZ ;  /* 0x00000003ff03723e */ /* 0x000fe200048060ff */
[----:B------:R1:W-:Y:S04]  /*27a30*/  @!P6 STG.E.U8 desc[UR14][R28.64+0xf1], R7 ;  /* 0x0000f1071c00e986 */ /* 0x0003e8000c10110e */
[----:B------:R1:W-:Y:S04]  /*27a40*/  @!P2 STG.E.U8 desc[UR14][R30.64+0xf8], R11 ;  /* 0x0000f80b1e00a986 */ /* 0x0003e8000c10110e */
[----:B------:R1:W-:Y:S01]  /*27a50*/  @!P1 STG.E.U8 desc[UR14][R30.64+0xf9], R3 ;  /* 0x0000f9031e009986 */ /* 0x0003e2000c10110e */
[----:B---3--:R-:W-:Y:S01]  /*27a60*/  FMUL R4, R33, UR20 ;  /* 0x0000001421047c20 */ /* 0x008fe20008400000 */
[----:B----4-:R-:W-:-:S04]  /*27a70*/  FMUL R5, R32, UR20 ;  /* 0x0000001420057c20 */ /* 0x010fc80008400000 */
[----:B------:R-:W-:Y:S02]  /*27a80*/  F2FP.SATFINITE.E5M2.F32.PACK_AB_MERGE_C R13, RZ, R4, RZ ;  /* 0x00000004ff0d723e */ /* 0x000fe400048060ff */
[----:B------:R-:W-:-:S03]  /*27a90*/  F2FP.SATFINITE.E5M2.F32.PACK_AB_MERGE_C R5, RZ, R5, RZ ;  /* 0x00000005ff05723e */ /* 0x000fc600048060ff */
[----:B------:R1:W-:Y:S04]  /*27aa0*/  @!P3 STG.E.U8 desc[UR14][R28.64+0xf8], R13 ;  /* 0x0000f80d1c00b986 */ /* 0x0003e8000c10110e */
[----:B------:R1:W-:Y:S02]  /*27ab0*/  @!P0 STG.E.U8 desc[UR14][R28.64+0xf9], R5 ;  /* 0x0000f9051c008986 */ /* 0x0003e4000c10110e */
.L_x_545:
[----:B------:R-:W-:Y:S05]  /*27ac0*/  BSYNC B0 ;  /* 0x0000000000007941 */ /* 0x000fea0003800000 */
.L_x_31:
[----:B-12--5:R-:W2:Y:S04]  /*27ad0*/  LDL.LU R3, [R1+0x450] ;  /* 0x0004500001037983 */ /* 0x026ea80000300800 */
[----:B------:R-:W2:Y:S01]  /*27ae0*/  LDL.LU R2, [R1+0x454] ;  /* 0x0004540001027983 */ /* 0x000ea20000300800 */
[----:B------:R-:W-:Y:S01]  /*27af0*/  ULDC UR6, c[0x0][0xc] ;  /* 0x0000030000067ab9 */ /* 0x000fe20000000800 */
[----:B------:R-:W-:Y:S01]  /*27b00*/  ULDC UR7, c[0x0][0x10] ;  /* 0x0000040000077ab9 */ /* 0x000fe20000000800 */
[----:B---34-:R-:W2:Y:S01]  /*27b10*/  LDC R5, c[0x0][0x14] ;  /* 0x00000500ff057b82 */ /* 0x018ea20000000800 */
[----:B------:R-:W-:Y:S01]  /*27b20*/  UIMAD.WIDE.U32 UR6, UR6, UR7, URZ ;  /* 0x00000007060672a5 */ /* 0x000fe2000f8e003f */
[----:B------:R-:W-:Y:S01]  /*27b30*/  PRMT R0, RZ, 0x7610, R0 ;  /* 0x00007610ff007816 */ /* 0x000fe20000000000 */
[----:B------:R-:W-:-:S04]  /*27b40*/  UMOV UR9, 0xffffffff ;  /* 0xffffffff00097882 */ /* 0x000fc80000000000 */
[----:B--2---:R-:W-:-:S04]  /*27b50*/  IMAD.WIDE.U32 R2, R5, UR6, R2 ;  /* 0x0000000605027c25 */ /* 0x004fc8000f8e0002 */
[----:B------:R-:W-:Y:S01]  /*27b60*/  IMAD R5, R5, UR7, RZ ;  /* 0x0000000705057c24 */ /* 0x000fe2000f8e02ff */
[----:B------:R-:W-:Y:S01]  /*27b70*/  ULDC.64 UR6, c[0x0][0x650] ;  /* 0x0001940000067ab9 */ /* 0x000fe20000000a00 */
[----:B------:R-:W-:Y:S01]  /*27b80*/  IMAD.MOV.U32 R11, RZ, RZ, R2 ;  /* 0x000000ffff0b7224 */ /* 0x000fe200078e0002 */
[----:B------:R-:W-:Y:S01]  /*27b90*/  ISETP.GE.U32.AND P0, PT, R2, UR6, PT ;  /* 0x0000000602007c0c */ /* 0x000fe2000bf06070 */
[----:B------:R-:W-:Y:S02]  /*27ba0*/  IMAD.IADD R13, R3, 0x1, R5 ;  /* 0x00000001030d7824 */ /* 0x000fe400078e0205 */
[----:B------:R-:W-:-:S03]  /*27bb0*/  IMAD.MOV.U32 R2, RZ, RZ, -0x1 ;  /* 0xffffffffff027424 */ /* 0x000fc600078e00ff */
[----:B------:R1:W-:Y:S01]  /*27bc0*/  STL [R1+0x450], R13 ;  /* 0x0004500d01007387 */ /* 0x0003e20000100800 */
[----:B------:R-:W-:-:S03]  /*27bd0*/  ISETP.GE.U32.AND.EX P0, PT, R13, UR7, PT, P0 ;  /* 0x000000070d007c0c */ /* 0x000fc6000bf06100 */
[----:B------:R1:W-:Y:S04]  /*27be0*/  STL [R1+0x454], R11 ;  /* 0x0004540b01007387 */ /* 0x0003e80000100800 */
[----:B------:R1:W-:Y:S06]  /*27bf0*/  STL [R1+0x458], R2 ;  /* 0x0004580201007387 */ /* 0x0003ec0000100800 */
[----:B------:R-:W-:Y:S05]  /*27c00*/  @P0 BRA `(.L_x_546) ;  /* 0x0000000400740947 */ /* 0x000fea0003800000 */
[----:B------:R-:W2:Y:S01]  /*27c10*/  S2R R8, SR_CTAID.X ;  /* 0x0000000000087919 */ /* 0x000ea20000002500 */
[----:B------:R-:W-:Y:S01]  /*27c20*/  ULDC.64 UR18, c[0x0][0x628] ;  /* 0x00018a0000127ab9 */ /* 0x000fe20000000a00 */
[----:B------:R-:W3:Y:S01]  /*27c30*/  LDC R9, c[0x0][0x144] ;  /* 0x00005100ff097b82 */ /* 0x000ee20000000800 */
[----:B------:R-:W-:Y:S01]  /*27c40*/  ULDC UR6, c[0x0][0x150] ;  /* 0x0000540000067ab9 */ /* 0x000fe20000000800 */
[----:B------:R-:W4:Y:S01]  /*27c50*/  S2R R12, SR_CTAID.Y ;  /* 0x00000000000c7919 */ /* 0x000f220000002600 */
[----:B------:R-:W-:Y:S01]  /*27c60*/  ISETP.NE.U32.AND P0, PT, RZ, UR18, PT ;  /* 0x00000012ff007c0c */ /* 0x000fe2000bf05070 */
[----:B------:R-:W-:Y:S01]  /*27c70*/  ULDC UR23, c[0x0][0x630] ;  /* 0x00018c0000177ab9 */ /* 0x000fe20000000800 */
[----:B------:R-:W-:Y:S02]  /*27c80*/  R2UR UR16, R11 ;  /* 0x000000000b1072ca */ /* 0x000fe400000e0000 */
[----:B------:R-:W-:Y:S01]  /*27c90*/  ISETP.NE.AND.EX P0, PT, RZ, UR19, PT, P0 ;  /* 0x00000013ff007c0c */ /* 0x000fe2000bf05300 */
[----:B0-----:R-:W0:Y:S01]  /*27ca0*/  LDC.64 R6, c[0x0][0x620] ;  /* 0x00018800ff067b82 */ /* 0x001e220000000a00 */
[----:B------:R-:W-:-:S02]  /*27cb0*/  R2UR UR17, R13 ;  /* 0x000000000d1172ca */ /* 0x000fc400000e0000 */
[----:B--2---:R-:W-:-:S05]  /*27cc0*/  I2FP.F32.U32 R0, R8 ;  /* 0x0000000800007245 */ /* 0x004fca0000201000 */
[----:B------:R-:W-:-:S06]  /*27cd0*/  FMUL R0, R0, UR6 ;  /* 0x0000000600007c20 */ /* 0x000fcc0008400000 */
[----:B------:R-:W2:Y:S01]  /*27ce0*/  F2I.U32.TRUNC.NTZ R0, R0 ;  /* 0x0000000000007305 */ /* 0x000ea2000020f000 */
[----:B----4-:R-:W-:Y:S05]  /*27cf0*/  @!P0 BRA `(.L_x_547) ;  /* 0x0000000000308947 */ /* 0x010fea0003800000 */
        /* <DEDUP_REMOVED lines=12> */
.L_x_547:
[----:B------:R-:W-:Y:S01]  /*27dc0*/  USHF.R.U64 UR9, UR16, UR23, UR17 ;  /* 0x0000001710097299 */ /* 0x000fe20008001211 */
[----:B------:R-:W4:Y:S01]  /*27dd0*/  LDC.64 R22, c[0x0][0x640] ;  /* 0x00019000ff167b82 */ /* 0x000f220000000a00 */
[----:B------:R-:W-:Y:S01]  /*27de0*/  USHF.R.U32.HI UR6, URZ, UR23, UR17 ;  /* 0x000000173f067299 */ /* 0x000fe20008011611 */
[----:B--2---:R-:W-:Y:S02]  /*27df0*/  IMAD.MOV R10, RZ, RZ, -R0 ;  /* 0x000000ffff0a7224 */ /* 0x004fe400078e0a00 */
[----:B-1----:R-:W-:Y:S01]  /*27e00*/  IMAD.MOV.U32 R2, RZ, RZ, R11 ;  /* 0x000000ffff027224 */ /* 0x002fe200078e000b */
[----:B------:R-:W-:Y:S01]  /*27e10*/  IADD3 R5, P0, RZ, -UR9, RZ ;  /* 0x80000009ff057c10 */ /* 0x000fe2000ff1e0ff */
[----:B---3--:R-:W-:Y:S02]  /*27e20*/  IMAD R18, R9, R10, R8 ;  /* 0x0000000a09127224 */ /* 0x008fe400078e0208 */
[----:B------:R-:W1:Y:S02]  /*27e30*/  LDC R4, c[0x0][0x618] ;  /* 0x00018600ff047b82 */ /* 0x000e640000000800 */
[----:B------:R-:W-:Y:S01]  /*27e40*/  IMAD.X R3, RZ, RZ, ~UR6, P0 ;  /* 0x80000006ff037e24 */ /* 0x000fe200080e06ff */
[----:B------:R-:W-:-:S03]  /*27e50*/  ULDC UR6, c[0x0][0x154] ;  /* 0x0000550000067ab9 */ /* 0x000fc60000000800 */
[-C--:B0-----:R-:W-:Y:S02]  /*27e60*/  IMAD R0, R3, R6.reuse, RZ ;  /* 0x0000000603007224 */ /* 0x081fe400078e02ff */
[----:B------:R-:W0:Y:S01]  /*27e70*/  LDC R14, c[0x0][0x608] ;  /* 0x00018200ff0e7b82 */ /* 0x000e220000000800 */
[----:B------:R-:W-:Y:S02]  /*27e80*/  IMAD.MOV.U32 R3, RZ, RZ, R13 ;  /* 0x000000ffff037224 */ /* 0x000fe400078e000d */
[----:B------:R-:W-:-:S05]  /*27e90*/  IMAD.WIDE.U32 R2, R5, R6, R2 ;  /* 0x0000000605027225 */ /* 0x000fca00078e0002 */
[----:B------:R-:W2:Y:S01]  /*27ea0*/  LDC R20, c[0x0][0x658] ;  /* 0x00019600ff147b82 */ /* 0x000ea20000000800 */
[----:B------:R-:W-:Y:S01]  /*27eb0*/  IMAD R5, R5, R7, R0 ;  /* 0x0000000705057224 */ /* 0x000fe200078e0200 */
[----:B------:R-:W-:Y:S01]  /*27ec0*/  I2FP.F32.U32 R0, R12 ;  /* 0x0000000c00007245 */ /* 0x000fe20000201000 */
[----:B------:R-:W-:Y:S01]  /*27ed0*/  IMAD.MOV.U32 R7, RZ, RZ, 0x1 ;  /* 0x00000001ff077424 */ /* 0x000fe200078e00ff */
[----:B----4-:R-:W-:Y:S01]  /*27ee0*/  ISETP.NE.U32.AND P0, PT, R22, RZ, PT ;  /* 0x000000ff1600720c */ /* 0x010fe20003f05070 */
[----:B------:R-:W-:Y:S02]  /*27ef0*/  IMAD.IADD R3, R3, 0x1, R5 ;  /* 0x0000000103037824 */ /* 0x000fe400078e0205 */
[----:B------:R-:W-:Y:S01]  /*27f00*/  FMUL R0, R0, UR6 ;  /* 0x0000000600007c20 */ /* 0x000fe20008400000 */
[----:B------:R-:W3:Y:S01]  /*27f10*/  LDC R15, c[0x0][0x148] ;  /* 0x00005200ff0f7b82 */ /* 0x000ee20000000800 */
[----:B------:R-:W-:Y:S01]  /*27f20*/  ISETP.NE.AND.EX P0, PT, R23, RZ, PT, P0 ;  /* 0x000000ff1700720c */ /* 0x000fe20003f05300 */
[----:B------:R-:W-:Y:S01]  /*27f30*/  IMAD.MOV.U32 R5, RZ, RZ, -0x1 ;  /* 0xffffffffff057424 */ /* 0x000fe200078e00ff */
[-CC-:B-1----:R-:W-:Y:S01]  /*27f40*/  SHF.R.U64 R10, R2, R4.reuse, R3.reuse ;  /* 0x00000004020a7219 */ /* 0x182fe20000001203 */
[----:B------:R1:W4:Y:S01]  /*27f50*/  F2I.U32.TRUNC.NTZ R13, R0 ;  /* 0x00000000000d7305 */ /* 0x000322000020f000 */
[----:B------:R-:W-:-:S03]  /*27f60*/  SHF.R.U32.HI R3, RZ, R4, R3 ;  /* 0x00000004ff037219 */ /* 0x000fc60000011603 */
[----:B------:R-:W1:Y:S01]  /*27f70*/  LDC R16, c[0x0][0x600] ;  /* 0x00018000ff107b82 */ /* 0x000e620000000800 */
[-CC-:B0-----:R-:W-:Y:S02]  /*27f80*/  SHF.R.U64 R8, R10, R14.reuse, R3.reuse ;  /* 0x0000000e0a087219 */ /* 0x181fe40000001203 */
[----:B------:R-:W-:-:S05]  /*27f90*/  SHF.R.U32.HI R3, RZ, R14, R3 ;  /* 0x0000000eff037219 */ /* 0x000fca0000011603 */
[----:B------:R-:W0:Y:S01]  /*27fa0*/  LDC R17, c[0x0][0x648] ;  /* 0x00019200ff117b82 */ /* 0x000e220000000800 */
[-CC-:B--2---:R-:W-:Y:S02]  /*27fb0*/  SHF.R.U64 R11, R8, R20.reuse, R3.reuse ;  /* 0x00000014080b7219 */ /* 0x184fe40000001203 */
[-C--:B------:R-:W-:Y:S02]  /*27fc0*/  SHF.L.U32 R5, R5, R20.reuse, RZ ;  /* 0x0000001405057219 */ /* 0x080fe400000006ff */
[-C--:B------:R-:W-:Y:S01]  /*27fd0*/  SHF.R.U32.HI R3, RZ, R20.reuse, R3 ;  /* 0x00000014ff037219 */ /* 0x080fe20000011603 */
[----:B------:R-:W-:Y:S01]  /*27fe0*/  IMAD.MOV.U32 R2, RZ, RZ, R11 ;  /* 0x000000ffff027224 */ /* 0x000fe200078e000b */
[----:B------:R-:W-:Y:S01]  /*27ff0*/  SHF.L.U32 R20, R7, R20, RZ ;  /* 0x0000001407147219 */ /* 0x000fe200000006ff */
[----:B------:R-:W2:Y:S01]  /*28000*/  LDC R19, c[0x0][0x638] ;  /* 0x00018e00ff137b82 */ /* 0x000ea20000000800 */
[----:B------:R-:W-:-:S07]  /*28010*/  LOP3.LUT R41, RZ, R5, RZ, 0x33, !PT ;  /* 0x00000005ff297212 */ /* 0x000fce00078e33ff */
[----:B------:R-:W0:Y:S01]  /*28020*/  LDC R21, c[0x0][0x610] ;  /* 0x00018400ff157b82 */ /* 0x000e220000000800 */
[----:B----4-:R-:W-:Y:S05]  /*28030*/  @!P0 BRA `(.L_x_548) ;  /* 0x0000000000288947 */ /* 0x010fea0003800000 */
[----:B-1----:R-:W1:Y:S02]  /*28040*/  LDC R0, c[0x0][0x64c] ;  /* 0x00019300ff007b82 */ /* 0x002e640000000800 */
[----:B-1----:R-:W-:-:S05]  /*28050*/  IADD3 R7, P0, R11, R0, RZ ;  /* 0x000000000b077210 */ /* 0x002fca0007f1e0ff */
        /* <DEDUP_REMOVED lines=8> */
.L_x_548:
[----:B01----:R-:W-:Y:S01]  /*280e0*/  SHF.R.U64 R0, R2, R17, R3 ;  /* 0x0000001102007219 */ /* 0x003fe20000001203 */
[----:B------:R-:W-:Y:S01]  /*280f0*/  VIADD R3, R16, 0xffffffff ;  /* 0xffffffff10037836 */ /* 0x000fe20000000000 */
[----:B------:R-:W-:Y:S01]  /*28100*/  LOP3.LUT R41, R8, R41, RZ, 0xc0, !PT ;  /* 0x0000002908297212 */ /* 0x000fe200078ec0ff */
[----:B------:R-:W-:Y:S02]  /*28110*/  IMAD.MOV R13, RZ, RZ, -R13 ;  /* 0x000000ffff0d7224 */ /* 0x000fe400078e0a0d */
[----:B------:R-:W-:Y:S01]  /*28120*/  IMAD.MOV R2, RZ, RZ, -R0 ;  /* 0x000000ffff027224 */ /* 0x000fe200078e0a00 */
[----:B------:R-:W-:Y:S01]  /*28130*/  LOP3.LUT R3, R10, R3, RZ, 0xc0, !PT ;  /* 0x000000030a037212 */ /* 0x000fe200078ec0ff */
[----:B------:R-:W-:Y:S02]  /*28140*/  IMAD R41, R20, R0, R41 ;  /* 0x0000000014297224 */ /* 0x000fe400078e0229 */
[----:B---3--:R-:W-:Y:S02]  /*28150*/  @P4 IMAD R18, R15, R13, R12 ;  /* 0x0000000d0f124224 */ /* 0x008fe400078e020c */
[----:B--2---:R-:W-:-:S02]  /*28160*/  IMAD R0, R2, R19, R11 ;  /* 0x0000001302007224 */ /* 0x004fc400078e020b */
[----:B------:R-:W-:Y:S02]  /*28170*/  IMAD R41, R41, R21, R18 ;  /* 0x0000001529297224 */ /* 0x000fe400078e0212 */
[----:B------:R-:W-:Y:S02]  /*28180*/  IMAD R2, R0, R16, R3 ;  /* 0x0000001000027224 */ /* 0x000fe400078e0203 */
[----:B------:R-:W-:-:S03]  /*28190*/  IMAD.MOV.U32 R4, RZ, RZ, 0x1 ;  /* 0x00000001ff047424 */ /* 0x000fc600078e00ff */
[----:B------:R-:W-:Y:S02]  /*281a0*/  SEL R3, R2, R41, !P4 ;  /* 0x0000002902037207 */ /* 0x000fe40006000000 */
[----:B------:R-:W-:Y:S02]  /*281b0*/  PRMT R0, R4, 0x7610, R0 ;  /* 0x0000761004007816 */ /* 0x000fe40000000000 */
[----:B------:R-:W-:Y:S01]  /*281c0*/  SEL R41, R41, R2, !P4 ;  /* 0x0000000229297207 */ /* 0x000fe20006000000 */
[----:B------:R2:W-:Y:S06]  /*281d0*/  STL [R1+0x458], R3 ;  /* 0x0004580301007387 */ /* 0x0005ec0000100800 */
.L_x_546:
[----:B------:R3:W-:Y:S01]  /*281e0*/  STL [R1+0x45c], R41 ;  /* 0x00045c2901007387 */ /* 0x0007e20000100800 */
[----:B------:R-:W-:-:S13]  /*281f0*/  LOP3.LUT P0, RZ, R0, 0xff, RZ, 0xc0, !PT ;  /* 0x000000ff00ff7812 */ /* 0x000fda000780c0ff */
[----:B---3--:R-:W-:Y:S05]  /*28200*/  @P0 BRA `(.L_x_549) ;  /* 0xfffffd8c00800947 */ /* 0x008fea000383ffff */
[----:B------:R-:W-:Y:S05]  /*28210*/  EXIT ;  /* 0x000000000000794d */ /* 0x000fea0003800000 */
.L_x_3:
[----:B------:R-:W2:Y:S01]  /*28220*/  LDL R18, [R1+0x454] ;  /* 0x0004540001127983 */ /* 0x000ea20000100800 */
[----:B------:R-:W-:-:S03]  /*28230*/  ULDC.64 UR4, c[0x0][0x650] ;  /* 0x0001940000047ab9 */ /* 0x000fc60000000a00 */
[----:B------:R-:W3:Y:S01]  /*28240*/  LDL R19, [R1+0x450] ;  /* 0x0004500001137983 */ /* 0x000ee20000100800 */
[----:B------:R-:W-:Y:S01]  /*28250*/  PRMT R0, RZ, 0x7610, R0 ;  /* 0x00007610ff007816 */ /* 0x000fe20000000000 */
[----:B------:R-:W-:Y:S02]  /*28260*/  IMAD.MOV.U32 R5, RZ, RZ, -0x1 ;  /* 0xffffffffff057424 */ /* 0x000fe400078e00ff */
[----:B------:R-:W-:Y:S02]  /*28270*/  IMAD.MOV.U32 R4, RZ, RZ, -0x1 ;  /* 0xffffffffff047424 */ /* 0x000fe400078e00ff */
[----:B------:R-:W-:Y:S01]  /*28280*/  IMAD.MOV.U32 R10, RZ, RZ, -0x1 ;  /* 0xffffffffff0a7424 */ /* 0x000fe200078e00ff */
[----:B--2---:R-:W-:-:S04]  /*28290*/  ISETP.GE.U32.AND P0, PT, R18, UR4, PT ;  /* 0x0000000412007c0c */ /* 0x004fc8000bf06070 */
[----:B---3--:R-:W-:-:S13]  /*282a0*/  ISETP.GE.U32.AND.EX P0, PT, R19, UR5, PT, P0 ;  /* 0x0000000513007c0c */ /* 0x008fda000bf06100 */
[----:B------:R-:W-:Y:S05]  /*282b0*/  @P0 BRA `(.L_x_550) ;  /* 0x0000000400600947 */ /* 0x000fea0003800000 */
[----:B------:R-:W0:Y:S01]  /*282c0*/  LDC.64 R12, c[0x0][0x628] ;  /* 0x00018a00ff0c7b82 */ /* 0x000e220000000a00 */
[----:B------:R-:W-:Y:S02]  /*282d0*/  IMAD.MOV.U32 R8, RZ, RZ, R18 ;  /* 0x000000ffff087224 */ /* 0x000fe400078e0012 */
[----:B------:R-:W-:-:S05]  /*282e0*/  IMAD.MOV.U32 R9, RZ, RZ, R19 ;  /* 0x000000ffff097224 */ /* 0x000fca00078e0013 */
[----:B------:R-:W1:Y:S08]  /*282f0*/  LDC R14, c[0x0][0x630] ;  /* 0x00018c00ff0e7b82 */ /* 0x000e700000000800 */
[----:B------:R-:W2:Y:S01]  /*28300*/  LDC.64 R16, c[0x0][0x620] ;  /* 0x00018800ff107b82 */ /* 0x000ea20000000a00 */
[----:B0-----:R-:W-:-:S04]  /*28310*/  ISETP.NE.U32.AND P0, PT, R12, RZ, PT ;  /* 0x000000ff0c00720c */ /* 0x001fc80003f05070 */
[----:B------:R-:W-:-:S13]  /*28320*/  ISETP.NE.AND.EX P0, PT, R13, RZ, PT, P0 ;  /* 0x000000ff0d00720c */ /* 0x000fda0003f05300 */
[----:B-12---:R-:W-:Y:S05]  /*28330*/  @!P0 BRA `(.L_x_551) ;  /* 0x0000000000288947 */ /* 0x006fea0003800000 */
[----:B------:R-:W0:Y:S02]  /*28340*/  LDC R0, c[0x0][0x634] ;  /* 0x00018d00ff007b82 */ /* 0x000e240000000800 */
[----:B0-----:R-:W-:-:S05]  /*28350*/  IADD3 R9, P0, R18, R0, RZ ;  /* 0x0000000012097210 */ /* 0x001fca0007f1e0ff */
        /* <DEDUP_REMOVED lines=8> */
.L_x_551:
[-CC-:B------:R-:W-:Y:S01]  /*283e0*/  SHF.R.U64 R10, R8, R14.reuse, R9.reuse ;  /* 0x0000000e080a7219 */ /* 0x180fe20000001209 */
[----:B------:R-:W0:Y:S01]  /*283f0*/  LDC R6, c[0x0][0x618] ;  /* 0x00018600ff067b82 */ /* 0x000e220000000800 */
[----:B------:R-:W-:Y:S01]  /*28400*/  SHF.R.U32.HI R0, RZ, R14, R9 ;  /* 0x0000000eff007219 */ /* 0x000fe20000011609 */
[----:B------:R-:W-:Y:S01]  /*28410*/  ULDC UR4, c[0x0][0x150] ;  /* 0x0000540000047ab9 */ /* 0x000fe20000000800 */
[----:B------:R-:W-:Y:S01]  /*28420*/  IADD3 R3, P0, RZ, -R10, RZ ;  /* 0x8000000aff037210 */ /* 0x000fe20007f1e0ff */
[----:B------:R-:W-:Y:S01]  /*28430*/  IMAD.MOV.U32 R4, RZ, RZ, R18 ;  /* 0x000000ffff047224 */ /* 0x000fe200078e0012 */
[----:B------:R-:W-:Y:S01]  /*28440*/  I2FP.F32.U32 R8, R2 ;  /* 0x0000000200087245 */ /* 0x000fe20000201000 */
[----:B------:R-:W-:Y:S02]  /*28450*/  IMAD.MOV.U32 R5, RZ, RZ, R19 ;  /* 0x000000ffff057224 */ /* 0x000fe400078e0013 */
[----:B------:R-:W1:Y:S01]  /*28460*/  LDC.64 R20, c[0x0][0x640] ;  /* 0x00019000ff147b82 */ /* 0x000e620000000a00 */
[----:B------:R-:W-:-:S02]  /*28470*/  IMAD.X R7, RZ, RZ, ~R0, P0 ;  /* 0x000000ffff077224 */ /* 0x000fc400000e0e00 */
[----:B------:R-:W-:Y:S01]  /*28480*/  FMUL R9, R8, UR4 ;  /* 0x0000000408097c20 */ /* 0x000fe20008400000 */
[----:B------:R-:W-:Y:S01]  /*28490*/  IMAD.WIDE.U32 R4, R3, R16, R4 ;  /* 0x0000001003047225 */ /* 0x000fe200078e0004 */
[----:B------:R-:W-:-:S03]  /*284a0*/  ULDC UR4, c[0x0][0x154] ;  /* 0x0000550000047ab9 */ /* 0x000fc60000000800 */
[----:B------:R-:W-:Y:S01]  /*284b0*/  IMAD R0, R7, R16, RZ ;  /* 0x0000001007007224 */ /* 0x000fe200078e02ff */
[----:B------:R-:W2:Y:S01]  /*284c0*/  LDC R13, c[0x0][0x144] ;  /* 0x00005100ff0d7b82 */ /* 0x000ea20000000800 */
[----:B------:R-:W3:Y:S02]  /*284d0*/  F2I.U32.TRUNC.NTZ R9, R9 ;  /* 0x0000000900097305 */ /* 0x000ee4000020f000 */
[----:B------:R-:W-:-:S04]  /*284e0*/  IMAD R3, R3, R17, R0 ;  /* 0x0000001103037224 */ /* 0x000fc800078e0200 */
[----:B------:R-:W-:Y:S01]  /*284f0*/  IMAD.IADD R3, R5, 0x1, R3 ;  /* 0x0000000105037824 */ /* 0x000fe200078e0203 */
[----:B------:R-:W4:Y:S04]  /*28500*/  LDC R12, c[0x0][0x608] ;  /* 0x00018200ff0c7b82 */ /* 0x000f280000000800 */
[-C--:B0-----:R-:W-:Y:S02]  /*28510*/  SHF.R.U64 R8, R4, R6.reuse, R3 ;  /* 0x0000000604087219 */ /* 0x081fe40000001203 */
[----:B------:R-:W-:Y:S02]  /*28520*/  I2FP.F32.U32 R4, R11 ;  /* 0x0000000b00047245 */ /* 0x000fe40000201000 */
[----:B------:R-:W0:Y:S01]  /*28530*/  LDC R7, c[0x0][0x658] ;  /* 0x00019600ff077b82 */ /* 0x000e220000000800 */
[----:B-1----:R-:W-:Y:S01]  /*28540*/  ISETP.NE.U32.AND P0, PT, R20, RZ, PT ;  /* 0x000000ff1400720c */ /* 0x002fe20003f05070 */
[----:B---3--:R-:W-:Y:S01]  /*28550*/  IMAD.MOV R0, RZ, RZ, -R9 ;  /* 0x000000ffff007224 */ /* 0x008fe200078e0a09 */
[----:B------:R-:W-:Y:S01]  /*28560*/  SHF.R.U32.HI R3, RZ, R6, R3 ;  /* 0x00000006ff037219 */ /* 0x000fe20000011603 */
[----:B------:R-:W-:Y:S01]  /*28570*/  FMUL R4, R4, UR4 ;  /* 0x0000000404047c20 */ /* 0x000fe20008400000 */
[----:B------:R-:W-:Y:S01]  /*28580*/  ISETP.NE.AND.EX P0, PT, R21, RZ, PT, P0 ;  /* 0x000000ff1500720c */ /* 0x000fe20003f05300 */
[----:B------:R-:W-:-:S02]  /*28590*/  IMAD.MOV.U32 R6, RZ, RZ, -0x1 ;  /* 0xffffffffff067424 */ /* 0x000fc400078e00ff */
[----:B------:R-:W1:Y:S01]  /*285a0*/  LDC R14, c[0x0][0x148] ;  /* 0x00005200ff0e7b82 */ /* 0x000e620000000800 */
[----:B--2---:R-:W-:Y:S02]  /*285b0*/  IMAD R18, R13, R0, R2 ;  /* 0x000000000d127224 */ /* 0x004fe400078e0202 */
[----:B------:R-:W-:-:S05]  /*285c0*/  IMAD.MOV.U32 R2, RZ, RZ, 0x1 ;  /* 0x00000001ff027424 */ /* 0x000fca00078e00ff */
[----:B------:R-:W2:Y:S01]  /*285d0*/  LDC R16, c[0x0][0x600] ;  /* 0x00018000ff107b82 */ /* 0x000ea20000000800 */
[-CC-:B----4-:R-:W-:Y:S02]  /*285e0*/  SHF.R.U64 R13, R8, R12.reuse, R3.reuse ;  /* 0x0000000c080d7219 */ /* 0x190fe40000001203 */
[----:B------:R-:W-:Y:S02]  /*285f0*/  SHF.R.U32.HI R0, RZ, R12, R3 ;  /* 0x0000000cff007219 */ /* 0x000fe40000011603 */
[----:B------:R3:W4:Y:S03]  /*28600*/  F2I.U32.TRUNC.NTZ R12, R4 ;  /* 0x00000004000c7305 */ /* 0x000726000020f000 */
[----:B------:R-:W1:Y:S01]  /*28610*/  LDC R17, c[0x0][0x648] ;  /* 0x00019200ff117b82 */ /* 0x000e620000000800 */
[-C--:B0-----:R-:W-:Y:S02]  /*28620*/  SHF.R.U64 R15, R13, R7.reuse, R0 ;  /* 0x000000070d0f7219 */ /* 0x081fe40000001200 */
[----:B------:R-:W-:-:S02]  /*28630*/  SHF.L.U32 R6, R6, R7, RZ ;  /* 0x0000000706067219 */ /* 0x000fc400000006ff */
[-C--:B------:R-:W-:Y:S01]  /*28640*/  SHF.L.U32 R22, R2, R7.reuse, RZ ;  /* 0x0000000702167219 */ /* 0x080fe200000006ff */
[----:B------:R-:W-:Y:S01]  /*28650*/  IMAD.MOV.U32 R2, RZ, RZ, R15 ;  /* 0x000000ffff027224 */ /* 0x000fe200078e000f */
[----:B------:R-:W-:Y:S01]  /*28660*/  SHF.R.U32.HI R3, RZ, R7, R0 ;  /* 0x00000007ff037219 */ /* 0x000fe20000011600 */
[----:B------:R-:W0:Y:S01]  /*28670*/  LDC R19, c[0x0][0x638] ;  /* 0x00018e00ff137b82 */ /* 0x000e220000000800 */
[----:B------:R-:W-:-:S07]  /*28680*/  LOP3.LUT R24, RZ, R6, RZ, 0x33, !PT ;  /* 0x00000006ff187212 */ /* 0x000fce00078e33ff */
        /* <DEDUP_REMOVED lines=12> */
.L_x_552:
[----:B-1----:R-:W-:Y:S01]  /*28750*/  SHF.R.U64 R3, R2, R17, R3 ;  /* 0x0000001102037219 */ /* 0x002fe20000001203 */
[----:B--2---:R-:W-:Y:S01]  /*28760*/  VIADD R7, R16, 0xffffffff ;  /* 0xffffffff10077836 */ /* 0x004fe20000000000 */
[----:B------:R-:W-:Y:S01]  /*28770*/  LOP3.LUT R0, R13, R24, RZ, 0xc0, !PT ;  /* 0x000000180d007212 */ /* 0x000fe200078ec0ff */
[----:B------:R-:W-:Y:S02]  /*28780*/  IMAD.MOV R12, RZ, RZ, -R12 ;  /* 0x000000ffff0c7224 */ /* 0x000fe400078e0a0c */
[----:B------:R-:W-:Y:S02]  /*28790*/  IMAD.MOV R2, RZ, RZ, -R3 ;  /* 0x000000ffff027224 */ /* 0x000fe400078e0a03 */
[----:B------:R-:W-:Y:S01]  /*287a0*/  IMAD R5, R22, R3, R0 ;  /* 0x0000000316057224 */ /* 0x000fe200078e0200 */
[----:B------:R-:W-:Y:S01]  /*287b0*/  LOP3.LUT R3, R8, R7, RZ, 0xc0, !PT ;  /* 0x0000000708037212 */ /* 0x000fe200078ec0ff */
[----:B------:R-:W-:Y:S02]  /*287c0*/  @P4 IMAD R18, R14, R12, R11 ;  /* 0x0000000c0e124224 */ /* 0x000fe400078e020b */
[----:B0-----:R-:W-:-:S02]  /*287d0*/  IMAD R0, R2, R19, R15 ;  /* 0x0000001302007224 */ /* 0x001fc400078e020f */
[----:B------:R-:W-:Y:S02]  /*287e0*/  IMAD.MOV.U32 R4, RZ, RZ, 0x1 ;  /* 0x00000001ff047424 */ /* 0x000fe400078e00ff */
[----:B------:R-:W-:Y:S02]  /*287f0*/  IMAD R5, R5, R23, R18 ;  /* 0x0000001705057224 */ /* 0x000fe400078e0212 */
[----:B------:R-:W-:Y:S01]  /*28800*/  IMAD R2, R0, R16, R3 ;  /* 0x0000001000027224 */ /* 0x000fe200078e0203 */
[----:B------:R-:W-:-:S04]  /*28810*/  PRMT R0, R4, 0x7610, R0 ;  /* 0x0000761004007816 */ /* 0x000fc80000000000 */
[----:B------:R-:W-:Y:S02]  /*28820*/  SEL R4, R2, R5, !P4 ;  /* 0x0000000502047207 */ /* 0x000fe40006000000 */
[----:B------:R-:W-:-:S07]  /*28830*/  SEL R5, R5, R2, !P4 ;  /* 0x0000000205057207 */ /* 0x000fce0006000000 */
.L_x_550:
[----:B------:R-:W-:-:S08]  /*28840*/  NOP ;  /* 0x0000000000007918 */ /* 0x000fd00000000000 */
[----:B------:R-:W0:-:S00]  /*28850*/  USETMAXREG.DEALLOC.CTAPOOL 0x18 ;  /* 0x00000018000079c8 */ /* 0x000e0000080e0500 */
[----:B------:R-:W-:-:S13]  /*28860*/  ISETP.NE.AND P0, PT, RZ, UR8, PT ;  /* 0x00000008ff007c0c */ /* 0x000fda000bf05270 */
[----:B------:R-:W-:Y:S05]  /*28870*/  @P0 EXIT ;  /* 0x000000000000094d */ /* 0x000fea0003800000 */
[----:B0-----:R-:W-:Y:S01]  /*28880*/  LOP3.LUT P0, RZ, R0, 0xff, RZ, 0xc0, !PT ;  /* 0x000000ff00ff7812 */ /* 0x001fe2000780c0ff */
[----:B------:R-:W-:Y:S02]  /*28890*/  IMAD.MOV.U32 R6, RZ, RZ, 0x1 ;  /* 0x00000001ff067424 */ /* 0x000fe400078e00ff */
[----:B------:R-:W-:-:S10]  /*288a0*/  IMAD.MOV.U32 R7, RZ, RZ, RZ ;  /* 0x000000ffff077224 */ /* 0x000fd400078e00ff */
[----:B------:R-:W-:Y:S05]  /*288b0*/  @!P0 BRA `(.L_x_553) ;  /* 0x0000000c00408947 */ /* 0x000fea0003800000 */
[----:B------:R-:W0:Y:S01]  /*288c0*/  LDC R0, c[0x0][0x28c] ;  /* 0x0000a300ff007b82 */ /* 0x000e220000000800 */
[----:B------:R-:W1:Y:S01]  /*288d0*/  S2R R2, SR_TID.X ;  /* 0x0000000000027919 */ /* 0x000e620000002100 */
[----:B------:R-:W-:Y:S01]  /*288e0*/  ULDC UR5, c[0x0][0x658] ;  /* 0x0001960000057ab9 */ /* 0x000fe20000000800 */
[----:B------:R-:W-:Y:S01]  /*288f0*/  UMOV UR7, 0xffffffff ;  /* 0xffffffff00077882 */ /* 0x000fe20000000000 */
[----:B------:R-:W-:Y:S01]  /*28900*/  ULDC UR6, c[0x0][0xc] ;  /* 0x0000030000067ab9 */ /* 0x000fe20000000800 */
[----:B------:R-:W-:Y:S01]  /*28910*/  USHF.L.U32 UR8, UR7, UR5, URZ ;  /* 0x0000000507087299 */ /* 0x000fe2000800063f */
[----:B------:R-:W-:Y:S01]  /*28920*/  BSSY B0, `(.L_x_553) ;  /* 0x00000c9000007945 */ /* 0x000fe20003800000 */
[----:B------:R-:W-:Y:S01]  /*28930*/  UMOV UR9, 0x1 ;  /* 0x0000000100097882 */ /* 0x000fe20000000000 */
[----:B------:R-:W-:Y:S01]  /*28940*/  ULDC UR7, c[0x0][0x10] ;  /* 0x0000040000077ab9 */ /* 0x000fe20000000800 */
[----:B------:R-:W-:Y:S01]  /*28950*/  USHF.L.U32 UR18, UR9, UR5, URZ ;  /* 0x0000000509127299 */ /* 0x000fe2000800063f */
[----:B------:R-:W-:Y:S01]  /*28960*/  IMAD.MOV.U32 R9, RZ, RZ, 0x1 ;  /* 0x00000001ff097424 */ /* 0x000fe200078e00ff */
[----:B------:R-:W-:Y:S01]  /*28970*/  UIMAD.WIDE.U32 UR6, UR6, UR7, URZ ;  /* 0x00000007060672a5 */ /* 0x000fe2000f8e003f */
[----:B------:R-:W-:Y:S01]  /*28980*/  IMAD.MOV.U32 R6, RZ, RZ, 0x1 ;  /* 0x00000001ff067424 */ /* 0x000fe200078e00ff */
[----:B------:R-:W-:Y:S01]  /*28990*/  ULDC UR5, c[0x0][0x14] ;  /* 0x0000050000057ab9 */ /* 0x000fe20000000800 */
[----:B------:R-:W-:Y:S01]  /*289a0*/  IMAD.MOV.U32 R7, RZ, RZ, RZ ;  /* 0x000000ffff077224 */ /* 0x000fe200078e00ff */
[----:B------:R-:W-:-:S02]  /*289b0*/  UIMAD.WIDE.U32 UR20, UR6, UR5, URZ ;  /* 0x00000005061472a5 */ /* 0x000fc4000f8e003f */
[----:B------:R-:W-:Y:S01]  /*289c0*/  UIMAD UR16, UR7, UR5, URZ ;  /* 0x00000005071072a4 */ /* 0x000fe2000f8e023f */
[----:B------:R-:W-:Y:S01]  /*289d0*/  ULDC UR4, c[0x0][0x600] ;  /* 0x0001800000047ab9 */ /* 0x000fe20000000800 */
[----:B------:R-:W-:Y:S02]  /*289e0*/  ULOP3.LUT UR24, UR13, 0x2, URZ, 0xfc, !UPT ;  /* 0x000000020d187892 */ /* 0x000fe4000f8efc3f */
[----:B------:R-:W-:Y:S01]  /*289f0*/  UIADD3 UR4, UR4, -0x1, URZ ;  /* 0xffffffff04047890 */ /* 0x000fe2000fffe03f */
[----:B0-----:R-:W-:Y:S01]  /*28a00*/  VIADD R0, R0, 0x7f ;  /* 0x0000007f00007836 */ /* 0x001fe20000000000 */
[----:B------:R-:W-:Y:S02]  /*28a10*/  ULOP3.LUT UR17, URZ, UR8, URZ, 0x33, !UPT ;  /* 0x000000083f117292 */ /* 0x000fe4000f8e333f */
[----:B------:R-:W-:Y:S02]  /*28a20*/  UIADD3 UR16, UR21, UR16, URZ ;  /* 0x0000001015107290 */ /* 0x000fe4000fffe03f */
[----:B------:R-:W-:Y:S01]  /*28a30*/  SHF.R.S32.HI R3, RZ, 0x1f, R0 ;  /* 0x0000001fff037819 */ /* 0x000fe20000011400 */
[----:B------:R-:W-:-:S03]  /*28a40*/  ULDC.64 UR22, c[0x0][0x198] ;  /* 0x0000660000167ab9 */ /* 0x000fc60000000a00 */
[----:B------:R-:W-:Y:S02]  /*28a50*/  LEA.HI R0, R3, R0, RZ, 0x7 ;  /* 0x0000000003007211 */ /* 0x000fe400078f38ff */
[C---:B-1----:R-:W-:Y:S02]  /*28a60*/  LOP3.LUT P2, RZ, R2.reuse, 0x7f, RZ, 0xc0, !PT ;  /* 0x0000007f02ff7812 */ /* 0x042fe4000784c0ff */
[----:B------:R-:W-:Y:S02]  /*28a70*/  SHF.R.S32.HI R0, RZ, 0x7, R0 ;  /* 0x00000007ff007819 */ /* 0x000fe40000011400 */
[----:B------:R-:W-:-:S03]  /*28a80*/  LOP3.LUT P0, RZ, R2, 0x1f, RZ, 0xc0, !PT ;  /* 0x0000001f02ff7812 */ /* 0x000fc6000780c0ff */
[----:B------:R-:W-:Y:S01]  /*28a90*/  VIADD R14, R0, 0x1 ;  /* 0x00000001000e7836 */ /* 0x000fe20000000000 */
[----:B------:R-:W-:-:S13]  /*28aa0*/  PLOP3.LUT P0, PT, P0, P2, PT, 0x8a, 0x0 ;  /* 0x000000000000781c */ /* 0x000fda0000705172 */
.L_x_565:
[----:B------:R-:W-:-:S03]  /*28ab0*/  UMOV UR5, 0xffffffff ;  /* 0xffffffff00057882 */ /* 0x000fc60000000000 */
[----:B------:R-:W-:Y:S05]  /*28ac0*/  BRA.DIV UR5, `(.L_x_554) ;  /* 0x0000000e05947947 */ /* 0x000fea000b800000 */
[----:B------:R-:W-:-:S13]  /*28ad0*/  ELECT P1, URZ, PT ;  /* 0x00000000003f782f */ /* 0x000fda0003820000 */
.L_x_575:
[----:B------:R-:W0:Y:S01]  /*28ae0*/  LDC R2, c[0x0][0x28c] ;  /* 0x0000a300ff027b82 */ /* 0x000e220000000800 */
[----:B------:R-:W-:Y:S01]  /*28af0*/  BSSY B1, `(.L_x_555) ;  /* 0x0000035000017945 */ /* 0x000fe20003800000 */
[----:B0-----:R-:W-:-:S13]  /*28b00*/  ISETP.LT.OR P1, PT, R2, 0x1, !P1 ;  /* 0x000000010200780c */ /* 0x001fda0004f21670 */
[----:B------:R-:W-:Y:S05]  /*28b10*/  @P1 BRA `(.L_x_556) ;  /* 0x0000000000c81947 */ /* 0x000fea0003800000 */
[----:B------:R-:W-:Y:S02]  /*28b20*/  IMAD.SHL.U32 R4, R4, 0x100, RZ ;  /* 0x0000010004047824 */ /* 0x000fe400078e00ff */
[----:B------:R-:W-:Y:S02]  /*28b30*/  IMAD.SHL.U32 R5, R5, 0x100, RZ ;  /* 0x0000010005057824 */ /* 0x000fe400078e00ff */
[----:B------:R-:W-:Y:S02]  /*28b40*/  IMAD.MOV.U32 R13, RZ, RZ, RZ ;  /* 0x000000ffff0d7224 */ /* 0x000fe400078e00ff */
[----:B------:R-:W-:Y:S02]  /*28b50*/  IMAD.MOV.U32 R3, RZ, RZ, R14 ;  /* 0x000000ffff037224 */ /* 0x000fe400078e000e */
[----:B------:R-:W-:Y:S02]  /*28b60*/  IMAD.MOV.U32 R2, RZ, RZ, R6 ;  /* 0x000000ffff027224 */ /* 0x000fe400078e0006 */
[----:B------:R-:W-:-:S07]  /*28b70*/  IMAD.MOV.U32 R8, RZ, RZ, R7 ;  /* 0x000000ffff087224 */ /* 0x000fce00078e0007 */
.L_x_560:
[----:B------:R-:W0:Y:S01]  /*28b80*/  S2R R12, SR_CgaCtaId ;  /* 0x00000000000c7919 */ /* 0x000e220000008800 */
[----:B------:R-:W-:-:S04]  /*28b90*/  MOV R11, 0x400 ;  /* 0x00000400000b7802 */ /* 0x000fc80000000f00 */
[----:B0-----:R-:W-:Y:S02]  /*28ba0*/  LEA R15, R12, R11, 0x18 ;  /* 0x0000000b0c0f7211 */ /* 0x001fe400078ec0ff */
[----:B------:R-:W-:Y:S01]  /*28bb0*/  SHF.L.U32 R11, R2, 0x1f, RZ ;  /* 0x0000001f020b7819 */ /* 0x000fe200000006ff */
[----:B------:R-:W0:Y:S02]  /*28bc0*/  @!P2 LDC R12, c[0x0][0x500] ;  /* 0x00014000ff0cab82 */ /* 0x000e240000000800 */
[----:B------:R-:W-:-:S04]  /*28bd0*/  IMAD R16, R8, 0x8, R15 ;  /* 0x0000000808107824 */ /* 0x000fc800078e020f */
[----:B------:R-:W1:Y:S02]  /*28be0*/  SYNCS.PHASECHK.TRANS64.TRYWAIT P1, [R16+URZ+0x18], R11 ;  /* 0x0000180b100075a7 */ /* 0x000e64000802017f */
[----:B-1----:R-:W-:Y:S05]  /*28bf0*/  @!P1 BRA `(.L_x_557) ;  /* 0x0000000c00689947 */ /* 0x002fea0003800000 */
.L_x_576:
[----:B------:R-:W-:Y:S01]  /*28c00*/  UPRMT UR5, UR24, 0x9910, URZ ;  /* 0x0000991018057896 */ /* 0x000fe2000800003f */
[----:B0-----:R0:W-:Y:S03]  /*28c10*/  @!P2 SYNCS.ARRIVE.TRANS64 RZ, [R16+URZ], R12 ;  /* 0x0000000c10ffa9a7 */ /* 0x0011e6000800003f */
[----:B------:R-:W-:-:S06]  /*28c20*/  UISETP.NE.AND UP0, UPT, UR5, 0x2, UPT ;  /* 0x000000020500788c */ /* 0x000fcc000bf05270 */
[----:B------:R-:W-:-:S13]  /*28c30*/  PLOP3.LUT P1, PT, PT, PT, UP0, 0x80, 0x0 ;  /* 0x000000000000781c */ /* 0x000fda0003f2f008 */
[----:B0-----:R-:W-:Y:S05]  /*28c40*/  @P1 BRA `(.L_x_558) ;  /* 0x0000000000041947 */ /* 0x001fea0003800000 */
[----:B------:R-:W-:Y:S01]  /*28c50*/  BPT.TRAP 0x1 ;  /* 0x000000040000795c */ /* 0x000fe20000300000 */
.L_x_558:
[----:B------:R-:W-:Y:S05]  /*28c60*/  @P0 BRA `(.L_x_559) ;  /* 0x0000000000040947 */ /* 0x000fea0003800000 */
[----:B------:R-:W-:Y:S01]  /*28c70*/  BPT.TRAP 0x1 ;  /* 0x000000040000795c */ /* 0x000fe20000300000 */
.L_x_559:
[----:B------:R-:W-:Y:S01]  /*28c80*/  IMAD R15, R8, 0x8000, R15 ;  /* 0x00008000080f7824 */ /* 0x000fe200078e020f */
[----:B------:R-:W-:Y:S01]  /*28c90*/  R2UR UR9, R16 ;  /* 0x00000000100972ca */ /* 0x000fe200000e0000 */
[----:B------:R-:W-:Y:S01]  /*28ca0*/  VIADD R3, R3, 0xffffffff ;  /* 0xffffffff03037836 */ /* 0x000fe20000000000 */
[----:B------:R-:W-:Y:S01]  /*28cb0*/  UIADD3 UR6, UP0, UR22, 0xf0, URZ ;  /* 0x000000f016067890 */ /* 0x000fe2000ff1e03f */
[----:B------:R-:W-:Y:S01]  /*28cc0*/  R2UR UR11, R5 ;  /* 0x00000000050b72ca */ /* 0x000fe200000e0000 */
[----:B------:R-:W-:Y:S01]  /*28cd0*/  UIADD3 UR26, UP1, UR22, 0x1f0, URZ ;  /* 0x000001f0161a7890 */ /* 0x000fe2000ff3e03f */
[----:B------:R-:W-:Y:S01]  /*28ce0*/  R2UR UR5, R15 ;  /* 0x000000000f0572ca */ /* 0x000fe200000e0000 */
[----:B------:R-:W-:Y:S01]  /*28cf0*/  UIADD3.X UR7, URZ, UR23, URZ, UP0, !UPT ;  /* 0x000000173f077290 */ /* 0x000fe200087fe43f */
[----:B------:R-:W-:Y:S01]  /*28d00*/  R2UR UR10, R13 ;  /* 0x000000000d0a72ca */ /* 0x000fe200000e0000 */
[----:B------:R-:W-:Y:S01]  /*28d10*/  VIADD R8, R8, 0x1 ;  /* 0x0000000108087836 */ /* 0x000fe20000000000 */
[----:B------:R-:W-:Y:S01]  /*28d20*/  R2UR UR12, R10 ;  /* 0x000000000a0c72ca */ /* 0x000fe200000e0000 */
[----:B------:R-:W-:Y:S01]  /*28d30*/  UIADD3.X UR27, URZ, UR23, URZ, UP1, !UPT ;  /* 0x000000173f1b7290 */ /* 0x000fe20008ffe43f */
[----:B------:R-:W-:Y:S01]  /*28d40*/  R2UR UR19, R4 ;  /* 0x00000000041372ca */ /* 0x000fe200000e0000 */
[----:B------:R-:W-:Y:S01]  /*28d50*/  UMOV UR14, 0x0 ;  /* 0x00000000000e7882 */ /* 0x000fe20000000000 */
[----:B------:R-:W-:Y:S01]  /*28d60*/  ISETP.GT.AND P3, PT, R3, 0x1, PT ;  /* 0x000000010300780c */ /* 0x000fe20003f64270 */
[----:B------:R-:W-:Y:S01]  /*28d70*/  UMOV UR15, 0x10000000 ;  /* 0x10000000000f7882 */ /* 0x000fe20000000000 */
[----:B------:R-:W-:Y:S01]  /*28d80*/  ISETP.NE.AND P1, PT, R8, 0x3, PT ;  /* 0x000000030800780c */ /* 0x000fe20003f25270 */
[----:B------:R-:W-:-:S02]  /*28d90*/  VIADD R13, R13, 0x80 ;  /* 0x000000800d0d7836 */ /* 0x000fc40000000000 */
[----:B------:R-:W-:Y:S01]  /*28da0*/  UIADD3 UR8, UR5, 0x100, URZ ;  /* 0x0000010005087890 */ /* 0x000fe2000fffe03f */
[----:B-1----:R-:W-:Y:S01]  /*28db0*/  SEL R11, RZ, 0x1, P1 ;  /* 0x00000001ff0b7807 */ /* 0x002fe20000800000 */
[----:B------:R-:W-:Y:S01]  /*28dc0*/  UIADD3 UR5, UR5, 0x18100, URZ ;  /* 0x0001810005057890 */ /* 0x000fe2000fffe03f */
[----:B------:R-:W-:Y:S02]  /*28dd0*/  SEL R8, R8, RZ, P1 ;  /* 0x000000ff08087207 */ /* 0x000fe40000800000 */
[----:B------:R-:W-:-:S04]  /*28de0*/  LOP3.LUT R2, R2, R11, RZ, 0x3c, !PT ;  /* 0x0000000b02027212 */ /* 0x000fc800078e3cff */
[----:B------:R0:W-:Y:S02]  /*28df0*/  UTMALDG.3D [UR8], [UR6], desc[UR14] ;  /* 0x00000e08060075b4 */ /* 0x0001e40008011000 */
[----:B0-----:R-:W-:Y:S01]  /*28e00*/  UMOV UR8, UR5 ;  /* 0x0000000500087c82 */ /* 0x001fe20008000000 */
[----:B------:R-:W-:Y:S02]  /*28e10*/  UMOV UR11, UR19 ;  /* 0x00000013000b7c82 */ /* 0x000fe40008000000 */
[----:B------:R0:W-:Y:S02]  /*28e20*/  UTMALDG.3D [UR8], [UR26], desc[UR14] ;  /* 0x00000e081a0075b4 */ /* 0x0001e40008011000 */
[----:B0-----:R-:W-:Y:S05]  /*28e30*/  @P3 BRA `(.L_x_560) ;  /* 0xfffffffc00503947 */ /* 0x001fea000383ffff */
.L_x_556:
[----:B------:R-:W-:Y:S05]  /*28e40*/  BSYNC B1 ;  /* 0x0000000000017941 */ /* 0x000fea0003800000 */
.L_x_555:
[----:B------:R-:W2:Y:S01]  /*28e50*/  LDL.LU R16, [R1+0x450] ;  /* 0x0004500001107983 */ /* 0x000ea20000300800 */
[----:B------:R-:W-:Y:S01]  /*28e60*/  LOP3.LUT P1, RZ, R9, 0xff, RZ, 0xc0, !PT ;  /* 0x000000ff09ff7812 */ /* 0x000fe2000782c0ff */
[C---:B------:R-:W-:Y:S01]  /*28e70*/  IMAD.IADD R4, R0.reuse, 0x1, R7 ;  /* 0x0000000100047824 */ /* 0x040fe200078e0207 */
[----:B------:R-:W-:Y:S01]  /*28e80*/  ULDC.64 UR6, c[0x0][0x650] ;  /* 0x0001940000067ab9 */ /* 0x000fe20000000a00 */
[----:B------:R-:W3:Y:S01]  /*28e90*/  LDL.LU R15, [R1+0x454] ;  /* 0x00045400010f7983 */ /* 0x000ee20000300800 */
[----:B------:R-:W-:Y:S01]  /*28ea0*/  ISETP.GE.U32.AND P3, PT, R0, 0x3, PT ;  /* 0x000000030000780c */ /* 0x000fe20003f66070 */
[----:B------:R-:W-:Y:S01]  /*28eb0*/  BSSY B1, `(.L_x_561) ;  /* 0x000006d000017945 */ /* 0x000fe20003800000 */
[----:B------:R-:W-:Y:S01]  /*28ec0*/  IMAD.MOV.U32 R10, RZ, RZ, -0x1 ;  /* 0xffffffffff0a7424 */ /* 0x000fe200078e00ff */
[----:B------:R-:W-:-:S06]  /*28ed0*/  PRMT R9, RZ, 0x7610, R9 ;  /* 0x00007610ff097816 */ /* 0x000fcc0000000009 */
[----:B------:R-:W0:Y:S01]  /*28ee0*/  @P1 S2R R3, SR_CgaCtaId ;  /* 0x0000000000031919 */ /* 0x000e220000008800 */
[----:B------:R-:W-:-:S04]  /*28ef0*/  @P1 MOV R2, 0x400 ;  /* 0x0000040000021802 */ /* 0x000fc80000000f00 */
[----:B0-----:R-:W-:-:S04]  /*28f00*/  @P1 LEA R2, R3, R2, 0x18 ;  /* 0x0000000203021211 */ /* 0x001fc800078ec0ff */
[----:B------:R0:W-:Y:S01]  /*28f10*/  @P1 SYNCS.ARRIVE.TRANS64.A1T0 RZ, [R2+URZ+0x48], RZ ;  /* 0x000048ff02ff19a7 */ /* 0x0001e2000810003f */
[----:B------:R-:W-:-:S04]  /*28f20*/  ISETP.GT.U32.AND P1, PT, R4, 0x2, PT ;  /* 0x000000020400780c */ /* 0x000fc80003f24070 */
[----:B------:R-:W-:Y:S01]  /*28f30*/  ISETP.LT.U32.AND P1, PT, R0, 0x3, P1 ;  /* 0x000000030000780c */ /* 0x000fe20000f21070 */
[----:B0-----:R-:W-:-:S05]  /*28f40*/  IMAD.WIDE.U32 R2, R4, -0x55555555, RZ ;  /* 0xaaaaaaab04027825 */ /* 0x001fca00078e00ff */
[----:B------:R-:W-:Y:S02]  /*28f50*/  SHF.R.U32.HI R5, RZ, 0x1, R3 ;  /* 0x00000001ff057819 */ /* 0x000fe40000011603 */
[----:B------:R-:W-:Y:S02]  /*28f60*/  SEL R3, RZ, 0x1, !P1 ;  /* 0x00000001ff037807 */ /* 0x000fe40004800000 */
[----:B------:R-:W-:Y:S01]  /*28f70*/  PRMT R2, RZ, 0x7610, R2 ;  /* 0x00007610ff027816 */ /* 0x000fe20000000002 */
[----:B------:R-:W-:Y:S01]  /*28f80*/  IMAD R7, R5, -0x3, R4 ;  /* 0xfffffffd05077824 */ /* 0x000fe200078e0204 */
[----:B------:R-:W-:Y:S01]  /*28f90*/  LOP3.LUT R6, R6, R3, RZ, 0x3c, !PT ;  /* 0x0000000306067212 */ /* 0x000fe200078e3cff */
[----:B------:R-:W-:-:S03]  /*28fa0*/  IMAD.MOV.U32 R4, RZ, RZ, -0x1 ;  /* 0xffffffffff047424 */ /* 0x000fc600078e00ff */
[----:B------:R-:W-:Y:S01]  /*28fb0*/  @P3 LOP3.LUT R6, R6, 0x1, R5, 0x78, !PT ;  /* 0x0000000106063812 */ /* 0x000fe200078e7805 */
[----:B------:R-:W-:Y:S01]  /*28fc0*/  IMAD.MOV.U32 R5, RZ, RZ, -0x1 ;  /* 0xffffffffff057424 */ /* 0x000fe200078e00ff */
[----:B---3--:R-:W-:-:S04]  /*28fd0*/  IADD3 R15, P1, R15, UR20, RZ ;  /* 0x000000140f0f7c10 */ /* 0x008fc8000ff3e0ff */
[----:B--2---:R-:W-:Y:S01]  /*28fe0*/  IADD3.X R16, R16, UR16, RZ, P1, !PT ;  /* 0x0000001010107c10 */ /* 0x004fe20008ffe4ff */
[----:B------:R0:W-:Y:S01]  /*28ff0*/  STL [R1+0x454], R15 ;  /* 0x0004540f01007387 */ /* 0x0001e20000100800 */
[----:B------:R-:W-:-:S03]  /*29000*/  ISETP.GE.U32.AND P1, PT, R15, UR6, PT ;  /* 0x000000060f007c0c */ /* 0x000fc6000bf26070 */
[----:B------:R0:W-:Y:S01]  /*29010*/  STL [R1+0x450], R16 ;  /* 0x0004501001007387 */ /* 0x0001e20000100800 */
[----:B------:R-:W-:-:S13]  /*29020*/  ISETP.GE.U32.AND.EX P1, PT, R16, UR7, PT, P1 ;  /* 0x0000000710007c0c */ /* 0x000fda000bf26110 */
[----:B0-----:R-:W-:Y:S05]  /*29030*/  @P1 BRA `(.L_x_562) ;  /* 0x0000000400501947 */ /* 0x001fea0003800000 */
[----:B------:R-:W0:Y:S01]  /*29040*/  S2R R8, SR_CTAID.X ;  /* 0x0000000000087919 */ /* 0x000e220000002500 */
[----:B------:R-:W-:Y:S01]  /*29050*/  ULDC UR5, c[0x0][0x150] ;  /* 0x0000540000057ab9 */ /* 0x000fe20000000800 */
[----:B------:R-:W1:Y:S01]  /*29060*/  LDC R3, c[0x0][0x144] ;  /* 0x00005100ff037b82 */ /* 0x000e620000000800 */
[----:B------:R-:W-:Y:S01]  /*29070*/  ULDC.64 UR6, c[0x0][0x628] ;  /* 0x00018a0000067ab9 */ /* 0x000fe20000000a00 */
[----:B------:R-:W2:Y:S01]  /*29080*/  S2R R5, SR_CTAID.Y ;  /* 0x0000000000057919 */ /* 0x000ea20000002600 */
[----:B------:R-:W-:Y:S01]  /*29090*/  ISETP.NE.U32.AND P1, PT, RZ, UR6, PT ;  /* 0x00000006ff007c0c */ /* 0x000fe2000bf25070 */
[----:B------:R-:W-:-:S03]  /*290a0*/  ULDC UR8, c[0x0][0x630] ;  /* 0x00018c0000087ab9 */ /* 0x000fc60000000800 */
[----:B------:R-:W-:Y:S01]  /*290b0*/  ISETP.NE.AND.EX P1, PT, RZ, UR7, PT, P1 ;  /* 0x00000007ff007c0c */ /* 0x000fe2000bf25310 */
[----:B------:R-:W3:Y:S01]  /*290c0*/  LDC R12, c[0x0][0x148] ;  /* 0x00005200ff0c7b82 */ /* 0x000ee20000000800 */
[----:B0-----:R-:W-:Y:S02]  /*290d0*/  I2FP.F32.U32 R2, R8 ;  /* 0x0000000800027245 */ /* 0x001fe40000201000 */
[----:B--2---:R-:W-:-:S03]  /*290e0*/  I2FP.F32.U32 R4, R5 ;  /* 0x0000000500047245 */ /* 0x004fc60000201000 */
[----:B------:R-:W-:Y:S01]  /*290f0*/  FMUL R2, R2, UR5 ;  /* 0x0000000502027c20 */ /* 0x000fe20008400000 */
[----:B------:R-:W-:Y:S02]  /*29100*/  ULDC UR5, c[0x0][0x154] ;  /* 0x0000550000057ab9 */ /* 0x000fe40000000800 */
[----:B------:R-:W-:-:S03]  /*29110*/  FMUL R10, R4, UR5 ;  /* 0x00000005040a7c20 */ /* 0x000fc60008400000 */
[----:B------:R-:W0:Y:S08]  /*29120*/  F2I.U32.TRUNC.NTZ R2, R2 ;  /* 0x0000000200027305 */ /* 0x000e30000020f000 */
[----:B------:R-:W2:Y:S01]  /*29130*/  F2I.U32.TRUNC.NTZ R10, R10 ;  /* 0x0000000a000a7305 */ /* 0x000ea2000020f000 */
[----:B0-----:R-:W-:Y:S02]  /*29140*/  IMAD.MOV R4, RZ, RZ, -R2 ;  /* 0x000000ffff047224 */ /* 0x001fe400078e0a02 */
[----:B------:R-:W-:-:S02]  /*29150*/  IMAD.MOV.U32 R2, RZ, RZ, R15 ;  /* 0x000000ffff027224 */ /* 0x000fc400078e000f */
[----:B-1----:R-:W-:Y:S02]  /*29160*/  IMAD R8, R3, R4, R8 ;  /* 0x0000000403087224 */ /* 0x002fe400078e0208 */
[----:B--2---:R-:W-:-:S04]  /*29170*/  IMAD.MOV R3, RZ, RZ, -R10 ;  /* 0x000000ffff037224 */ /* 0x004fc800078e0a0a */
[----:B---3--:R-:W-:Y:S02]  /*29180*/  @P4 IMAD R8, R12, R3, R5 ;  /* 0x000000030c084224 */ /* 0x008fe400078e0205 */
[----:B------:R-:W-:Y:S01]  /*29190*/  IMAD.MOV.U32 R3, RZ, RZ, R16 ;  /* 0x000000ffff037224 */ /* 0x000fe200078e0010 */
[----:B------:R-:W-:Y:S06]  /*291a0*/  @!P1 BRA `(.L_x_563) ;  /* 0x0000000000289947 */ /* 0x000fec0003800000 */
[----:B------:R-:W-:Y:S02]  /*291b0*/  ULDC UR5, c[0x0][0x634] ;  /* 0x00018d0000057ab9 */ /* 0x000fe40000000800 */
[----:B------:R-:W-:-:S05]  /*291c0*/  IADD3 R3, P1, R15, UR5, RZ ;  /* 0x000000050f037c10 */ /* 0x000fca000ff3e0ff */
[----:B------:R-:W-:-:S04]  /*291d0*/  IMAD.X R11, RZ, RZ, R16, P1 ;  /* 0x000000ffff0b7224 */ /* 0x000fc800008e0610 */
[----:B------:R-:W-:-:S04]  /*291e0*/  IMAD.WIDE.U32 R4, R11, UR6, RZ ;  /* 0x000000060b047c25 */ /* 0x000fc8000f8e00ff */
[----:B------:R-:W-:-:S04]  /*291f0*/  IMAD.WIDE.U32 R4, P1, R3, UR7, R4 ;  /* 0x0000000703047c25 */ /* 0x000fc8000f820004 */
[----:B------:R-:W-:-:S04]  /*29200*/  IMAD.WIDE.U32 R2, R3, UR6, RZ ;  /* 0x0000000603027c25 */ /* 0x000fc8000f8e00ff */
[----:B------:R-:W-:Y:S01]  /*29210*/  IMAD.MOV.U32 R2, RZ, RZ, R5 ;  /* 0x000000ffff027224 */ /* 0x000fe200078e0005 */
[----:B------:R-:W-:Y:S01]  /*29220*/  IADD3 RZ, P3, R3, R4, RZ ;  /* 0x0000000403ff7210 */ /* 0x000fe20007f7e0ff */
[----:B------:R-:W-:-:S04]  /*29230*/  IMAD.X R3, RZ, RZ, RZ, P1 ;  /* 0x000000ffff037224 */ /* 0x000fc800008e06ff */
[----:B------:R-:W-:-:S08]  /*29240*/  IMAD.WIDE.U32.X R2, R11, UR7, R2, P3 ;  /* 0x000000070b027c25 */ /* 0x000fd000098e0402 */
.L_x_563:
[--C-:B------:R-:W-:Y:S01]  /*29250*/  SHF.R.U64 R10, R2, UR8, R3.reuse ;  /* 0x00000008020a7c19 */ /* 0x100fe20008001203 */
[----:B------:R-:W-:Y:S01]  /*29260*/  ULDC.64 UR6, c[0x0][0x620] ;  /* 0x0001880000067ab9 */ /* 0x000fe20000000a00 */
[----:B------:R-:W-:Y:S01]  /*29270*/  SHF.R.U32.HI R2, RZ, UR8, R3 ;  /* 0x00000008ff027c19 */ /* 0x000fe20008011603 */
[----:B------:R-:W-:Y:S01]  /*29280*/  IMAD.MOV.U32 R3, RZ, RZ, R16 ;  /* 0x000000ffff037224 */ /* 0x000fe200078e0010 */
[----:B------:R-:W-:Y:S01]  /*29290*/  IADD3 R11, P1, RZ, -R10, RZ ;  /* 0x8000000aff0b7210 */ /* 0x000fe20007f3e0ff */
[----:B------:R-:W-:-:S04]  /*292a0*/  ULDC UR5, c[0x0][0x618] ;  /* 0x0001860000057ab9 */ /* 0x000fc80000000800 */
[----:B------:R-:W-:-:S04]  /*292b0*/  IMAD.X R2, RZ, RZ, ~R2, P1 ;  /* 0x000000ffff027224 */ /* 0x000fc800008e0e02 */
[----:B------:R-:W-:-:S04]  /*292c0*/  IMAD R2, R2, UR6, RZ ;  /* 0x0000000602027c24 */ /* 0x000fc8000f8e02ff */
[----:B------:R-:W-:Y:S02]  /*292d0*/  IMAD R5, R11, UR7, R2 ;  /* 0x000000070b057c24 */ /* 0x000fe4000f8e0202 */
[----:B------:R-:W-:-:S04]  /*292e0*/  IMAD.MOV.U32 R2, RZ, RZ, R15 ;  /* 0x000000ffff027224 */ /* 0x000fc800078e000f */
[----:B------:R-:W-:Y:S01]  /*292f0*/  IMAD.WIDE.U32 R2, R11, UR6, R2 ;  /* 0x000000060b027c25 */ /* 0x000fe2000f8e0002 */
[----:B------:R-:W-:Y:S02]  /*29300*/  ULDC.64 UR6, c[0x0][0x640] ;  /* 0x0001900000067ab9 */ /* 0x000fe40000000a00 */
[----:B------:R-:W-:Y:S01]  /*29310*/  ISETP.NE.U32.AND P1, PT, RZ, UR6, PT ;  /* 0x00000006ff007c0c */ /* 0x000fe2000bf25070 */
[----:B------:R-:W-:-:S03]  /*29320*/  IMAD.IADD R3, R3, 0x1, R5 ;  /* 0x0000000103037824 */ /* 0x000fc600078e0205 */
[----:B------:R-:W-:Y:S02]  /*29330*/  ISETP.NE.AND.EX P1, PT, RZ, UR7, PT, P1 ;  /* 0x00000007ff007c0c */ /* 0x000fe4000bf25310 */
[--C-:B------:R-:W-:Y:S02]  /*29340*/  SHF.R.U64 R11, R2, UR5, R3.reuse ;  /* 0x00000005020b7c19 */ /* 0x100fe40008001203 */
[----:B------:R-:W-:Y:S01]  /*29350*/  SHF.R.U32.HI R2, RZ, UR5, R3 ;  /* 0x00000005ff027c19 */ /* 0x000fe20008011603 */
[----:B------:R-:W-:-:S03]  /*29360*/  ULDC UR5, c[0x0][0x608] ;  /* 0x0001820000057ab9 */ /* 0x000fc60000000800 */
[--C-:B------:R-:W-:Y:S02]  /*29370*/  SHF.R.U64 R12, R11, UR5, R2.reuse ;  /* 0x000000050b0c7c19 */ /* 0x100fe40008001202 */
[----:B------:R-:W-:Y:S01]  /*29380*/  SHF.R.U32.HI R3, RZ, UR5, R2 ;  /* 0x00000005ff037c19 */ /* 0x000fe20008011602 */
[----:B------:R-:W-:-:S03]  /*29390*/  ULDC UR5, c[0x0][0x658] ;  /* 0x0001960000057ab9 */ /* 0x000fc60000000800 */
[--C-:B------:R-:W-:Y:S02]  /*293a0*/  SHF.R.U64 R13, R12, UR5, R3.reuse ;  /* 0x000000050c0d7c19 */ /* 0x100fe40008001203 */
[----:B------:R-:W-:-:S03]  /*293b0*/  SHF.R.U32.HI R15, RZ, UR5, R3 ;  /* 0x00000005ff0f7c19 */ /* 0x000fc60008011603 */
[----:B------:R-:W-:Y:S02]  /*293c0*/  IMAD.MOV.U32 R2, RZ, RZ, R13 ;  /* 0x000000ffff027224 */ /* 0x000fe400078e000d */
        /* <DEDUP_REMOVED lines=12> */
.L_x_564:
[----:B------:R-:W-:Y:S01]  /*29490*/  ULDC UR5, c[0x0][0x648] ;  /* 0x0001920000057ab9 */ /* 0x000fe20000000800 */
[----:B------:R-:W-:Y:S02]  /*294a0*/  LOP3.LUT R12, R12, UR17, RZ, 0xc0, !PT ;  /* 0x000000110c0c7c12 */ /* 0x000fe4000f8ec0ff */
[----:B------:R-:W-:Y:S01]  /*294b0*/  SHF.R.U64 R3, R2, UR5, R3 ;  /* 0x0000000502037c19 */ /* 0x000fe20008001203 */
[----:B------:R-:W-:-:S04]  /*294c0*/  ULDC UR5, c[0x0][0x638] ;  /* 0x00018e0000057ab9 */ /* 0x000fc80000000800 */
[----:B------:R-:W-:Y:S02]  /*294d0*/  IMAD.MOV R2, RZ, RZ, -R3 ;  /* 0x000000ffff027224 */ /* 0x000fe400078e0a03 */
[----:B------:R-:W-:Y:S02]  /*294e0*/  IMAD R5, R3, UR18, R12 ;  /* 0x0000001203057c24 */ /* 0x000fe4000f8e020c */
[----:B------:R-:W-:Y:S01]  /*294f0*/  IMAD R13, R2, UR5, R13 ;  /* 0x00000005020d7c24 */ /* 0x000fe2000f8e020d */
[----:B------:R-:W-:Y:S01]  /*29500*/  ULDC UR5, c[0x0][0x610] ;  /* 0x0001840000057ab9 */ /* 0x000fe20000000800 */
[----:B------:R-:W-:Y:S01]  /*29510*/  LOP3.LUT R2, R11, UR4, RZ, 0xc0, !PT ;  /* 0x000000040b027c12 */ /* 0x000fe2000f8ec0ff */
[----:B------:R-:W-:Y:S01]  /*29520*/  IMAD R8, R5, UR5, R8 ;  /* 0x0000000505087c24 */ /* 0x000fe2000f8e0208 */
[----:B------:R-:W-:-:S03]  /*29530*/  ULDC UR5, c[0x0][0x600] ;  /* 0x0001800000057ab9 */ /* 0x000fc60000000800 */
[----:B------:R-:W-:Y:S02]  /*29540*/  IMAD R13, R13, UR5, R2 ;  /* 0x000000050d0d7c24 */ /* 0x000fe4000f8e0202 */
[----:B------:R-:W-:-:S03]  /*29550*/  IMAD.MOV.U32 R2, RZ, RZ, 0x1 ;  /* 0x00000001ff027424 */ /* 0x000fc600078e00ff */
[----:B------:R-:W-:Y:S02]  /*29560*/  SEL R4, R13, R8, !P4 ;  /* 0x000000080d047207 */ /* 0x000fe40006000000 */
[----:B------:R-:W-:-:S07]  /*29570*/  SEL R5, R8, R13, !P4 ;  /* 0x0000000d08057207 */ /* 0x000fce0006000000 */
.L_x_562:
[----:B------:R-:W-:Y:S05]  /*29580*/  BSYNC B1 ;  /* 0x0000000000017941 */ /* 0x000fea0003800000 */
.L_x_561:
[----:B------:R-:W-:-:S13]  /*29590*/  LOP3.LUT P1, RZ, R2, 0xff, RZ, 0xc0, !PT ;  /* 0x000000ff02ff7812 */ /* 0x000fda000782c0ff */
[----:B------:R-:W-:Y:S05]  /*295a0*/  @P1 BRA `(.L_x_565) ;  /* 0xfffffff400401947 */ /* 0x000fea000383ffff */
[----:B------:R-:W-:Y:S05]  /*295b0*/  BSYNC B0 ;  /* 0x0000000000007941 */ /* 0x000fea0003800000 */
.L_x_553:
[----:B------:R-:W-:-:S03]  /*295c0*/  UMOV UR5, 0xffffffff ;  /* 0xffffffff00057882 */ /* 0x000fc60000000000 */
[----:B------:R-:W-:Y:S05]  /*295d0*/  BRA.DIV UR5, `(.L_x_566) ;  /* 0x0000000605047947 */ /* 0x000fea000b800000 */
[----:B------:R-:W-:-:S13]  /*295e0*/  ELECT P0, URZ, PT ;  /* 0x00000000003f782f */ /* 0x000fda0003800000 */
.L_x_579:
[----:B------:R-:W-:Y:S04]  /*295f0*/  BSSY B0, `(.L_x_567) ;  /* 0x0000023000007945 */ /* 0x000fe80003800000 */
[----:B------:R-:W-:Y:S05]  /*29600*/  @!P0 BRA `(.L_x_568) ;  /* 0x0000000000848947 */ /* 0x000fea0003800000 */
[----:B------:R-:W-:-:S04]  /*29610*/  ULOP3.LUT UR5, UR13, 0x2, URZ, 0xfc, !UPT ;  /* 0x000000020d057892 */ /* 0x000fc8000f8efc3f */
[----:B------:R-:W-:-:S06]  /*29620*/  UISETP.NE.AND UP0, UPT, UR5, 0x3, UPT ;  /* 0x000000030500788c */ /* 0x000fcc000bf05270 */
[----:B------:R-:W-:-:S13]  /*29630*/  PLOP3.LUT P0, PT, PT, PT, UP0, 0x80, 0x0 ;  /* 0x000000000000781c */ /* 0x000fda0003f0f008 */
[----:B------:R-:W-:Y:S05]  /*29640*/  @!P0 BRA `(.L_x_569) ;  /* 0x0000000000048947 */ /* 0x000fea0003800000 */
[----:B------:R-:W-:Y:S01]  /*29650*/  BPT.TRAP 0x1 ;  /* 0x000000040000795c */ /* 0x000fe20000300000 */
.L_x_569:
[----:B------:R-:W0:Y:S01]  /*29660*/  S2R R3, SR_CgaCtaId ;  /* 0x0000000000037919 */ /* 0x000e220000008800 */
[----:B------:R-:W-:Y:S02]  /*29670*/  MOV R0, 0x400 ;  /* 0x0000040000007802 */ /* 0x000fe40000000f00 */
[----:B------:R-:W-:Y:S02]  /*29680*/  SHF.L.U32 R2, R6, 0x1f, RZ ;  /* 0x0000001f06027819 */ /* 0x000fe400000006ff */
[----:B0-----:R-:W-:-:S05]  /*29690*/  LEA R0, R3, R0, 0x18 ;  /* 0x0000000003007211 */ /* 0x001fca00078ec0ff */
[----:B------:R-:W-:-:S04]  /*296a0*/  VIADD R0, R0, 0x18 ;  /* 0x0000001800007836 */ /* 0x000fc80000000000 */
[----:B------:R-:W-:-:S04]  /*296b0*/  IMAD R3, R7, 0x8, R0 ;  /* 0x0000000807037824 */ /* 0x000fc800078e0200 */
[----:B------:R-:W0:Y:S02]  /*296c0*/  SYNCS.PHASECHK.TRANS64.TRYWAIT P0, [R3+URZ], R2 ;  /* 0x00000002030075a7 */ /* 0x000e24000800017f */
[----:B0-----:R-:W-:Y:S05]  /*296d0*/  @!P0 BRA `(.L_x_570) ;  /* 0x0000000000e88947 */ /* 0x001fea0003800000 */
.L_x_580:
[----:B------:R-:W-:-:S05]  /*296e0*/  VIADD R7, R7, 0x1 ;  /* 0x0000000107077836 */ /* 0x000fca0000000000 */
[----:B------:R-:W-:-:S04]  /*296f0*/  ISETP.NE.AND P0, PT, R7, 0x3, PT ;  /* 0x000000030700780c */ /* 0x000fc80003f05270 */
[----:B0-----:R-:W-:Y:S02]  /*29700*/  SEL R3, RZ, 0x1, P0 ;  /* 0x00000001ff037807 */ /* 0x001fe40000000000 */
[----:B------:R-:W-:Y:S02]  /*29710*/  SEL R7, R7, RZ, P0 ;  /* 0x000000ff07077207 */ /* 0x000fe40000000000 */
[----:B------:R-:W-:-:S03]  /*29720*/  LOP3.LUT R5, R6, R3, RZ, 0x3c, !PT ;  /* 0x0000000306057212 */ /* 0x000fc600078e3cff */
[----:B------:R-:W-:Y:S01]  /*29730*/  IMAD R3, R7, 0x8, R0 ;  /* 0x0000000807037824 */ /* 0x000fe200078e0200 */
[----:B------:R-:W-:-:S04]  /*29740*/  SHF.L.U32 R2, R5, 0x1f, RZ ;  /* 0x0000001f05027819 */ /* 0x000fc800000006ff */
[----:B------:R-:W0:Y:S02]  /*29750*/  SYNCS.PHASECHK.TRANS64.TRYWAIT P0, [R3+URZ], R2 ;  /* 0x00000002030075a7 */ /* 0x000e24000800017f */
[----:B0-----:R-:W-:Y:S05]  /*29760*/  @!P0 BRA `(.L_x_571) ;  /* 0x0000000000d88947 */ /* 0x001fea0003800000 */
.L_x_581:
[----:B0-----:R-:W-:-:S05]  /*29770*/  VIADD R2, R7, 0x1 ;  /* 0x0000000107027836 */ /* 0x001fca0000000000 */
[----:B------:R-:W-:-:S04]  /*29780*/  ISETP.NE.AND P0, PT, R2, 0x3, PT ;  /* 0x000000030200780c */ /* 0x000fc80003f05270 */
[----:B------:R-:W-:Y:S02]  /*29790*/  SEL R4, RZ, 0x1, P0 ;  /* 0x00000001ff047807 */ /* 0x000fe40000000000 */
[----:B------:R-:W-:Y:S02]  /*297a0*/  SEL R3, R2, RZ, P0 ;  /* 0x000000ff02037207 */ /* 0x000fe40000000000 */
[----:B------:R-:W-:-:S03]  /*297b0*/  LOP3.LUT R4, R5, R4, RZ, 0x3c, !PT ;  /* 0x0000000405047212 */ /* 0x000fc600078e3cff */
[----:B------:R-:W-:Y:S01]  /*297c0*/  IMAD R3, R3, 0x8, R0 ;  /* 0x0000000803037824 */ /* 0x000fe200078e0200 */
[----:B------:R-:W-:-:S07]  /*297d0*/  SHF.L.U32 R0, R4, 0x1f, RZ ;  /* 0x0000001f04007819 */ /* 0x000fce00000006ff */
.L_x_572:
[----:B0-----:R0:W1:Y:S02]  /*297e0*/  SYNCS.PHASECHK.TRANS64.TRYWAIT P0, [R3+URZ], R0 ;  /* 0x00000000030075a7 */ /* 0x001064000800017f */
[----:B-1----:R-:W-:Y:S05]  /*297f0*/  @!P0 NANOSLEEP.SYNCS 0x989680 ;  /* 0x009896800000895d */ /* 0x002fea0003900000 */
[----:B------:R-:W1:Y:S02]  /*29800*/  @!P0 SYNCS.PHASECHK.TRANS64 P0, [R3+URZ], R0 ;  /* 0x00000000030085a7 */ /* 0x000e64000800007f */
[----:B-1----:R-:W-:Y:S05]  /*29810*/  @!P0 BRA `(.L_x_572) ;  /* 0xfffffffc00f08947 */ /* 0x002fea000383ffff */
.L_x_568:
[----:B------:R-:W-:Y:S05]  /*29820*/  BSYNC B0 ;  /* 0x0000000000007941 */ /* 0x000fea0003800000 */
.L_x_567:
[----:B------:R-:W-:Y:S05]  /*29830*/  EXIT ;  /* 0x000000000000794d */ /* 0x000fea0003800000 */
.L_x_17:
[----:B-1----:R-:W-:-:S04]  /*29840*/  IMAD.U32 R3, RZ, RZ, UR6 ;  /* 0x00000006ff037e24 */ /* 0x002fc8000f8e00ff */
[----:B------:R1:W3:Y:S03]  /*29850*/  SYNCS.PHASECHK.TRANS64.TRYWAIT P0, [R3+URZ], R0 ;  /* 0x00000000030075a7 */ /* 0x0002e6000800017f */
[----:B---3--:R-:W-:Y:S05]  /*29860*/  @!P0 NANOSLEEP.SYNCS 0x989680 ;  /* 0x009896800000895d */ /* 0x008fea0003900000 */
[----:B------:R-:W3:Y:S02]  /*29870*/  @!P0 SYNCS.PHASECHK.TRANS64 P0, [R3+URZ], R0 ;  /* 0x00000000030085a7 */ /* 0x000ee4000800007f */
[----:B---3--:R-:W-:Y:S05]  /*29880*/  @!P0 BRA `(.L_x_17) ;  /* 0xfffffffc00ec8947 */ /* 0x008fea000383ffff */
[----:B------:R-:W-:Y:S05]  /*29890*/  BRA `(.L_x_16) ;  /* 0xfffffd9000947947 */ /* 0x000fea000383ffff */
.L_x_23:
[----:B-----5:R1:W-:Y:S02]  /*298a0*/  STL [R1+0x468], R2 ;  /* 0x0004680201007387 */ /* 0x0203e40000100800 */
[----:B-1----:R-:W-:-:S04]  /*298b0*/  IMAD.U32 R2, RZ, RZ, UR16 ;  /* 0x00000010ff027e24 */ /* 0x002fc8000f8e00ff */
[----:B------:R1:W3:Y:S03]  /*298c0*/  SYNCS.PHASECHK.TRANS64.TRYWAIT P0, [R2+URZ], R0 ;  /* 0x00000000020075a7 */ /* 0x0002e6000800017f */
[----:B---3--:R-:W-:Y:S05]  /*298d0*/  @!P0 NANOSLEEP.SYNCS 0x989680 ;  /* 0x009896800000895d */ /* 0x008fea0003900000 */
[----:B------:R1:W3:Y:S02]  /*298e0*/  @!P0 SYNCS.PHASECHK.TRANS64 P0, [R2+URZ], R0 ;  /* 0x00000000020085a7 */ /* 0x0002e4000800007f */
[----:B-1----:R1:W5:Y:S02]  /*298f0*/  LDL.LU R2, [R1+0x468] ;  /* 0x0004680001027983 */ /* 0x0023640000300800 */
[----:B-1-3--:R-:W-:Y:S05]  /*29900*/  @!P0 BRA `(.L_x_23) ;  /* 0xfffffffc00e48947 */ /* 0x00afea000383ffff */
[----:B------:R-:W-:Y:S05]  /*29910*/  BRA `(.L_x_22) ;  /* 0xfffffdf400487947 */ /* 0x000fea000383ffff */
.L_x_554:
[----:B------:R-:W-:Y:S01]  /*29920*/  BSSY B1, `(.L_x_573) ;  /* 0x0000006000017945 */ /* 0x000fe20003800000 */
[----:B------:R-:W-:-:S07]  /*29930*/  IMAD.MOV.U32 R2, RZ, RZ, -0x1 ;  /* 0xffffffffff027424 */ /* 0x000fce00078e00ff */
[----:B------:R-:W-:Y:S05]  /*29940*/  WARPSYNC.COLLECTIVE R2, `(.L_x_574) ;  /* 0x00000000020c7348 */ /* 0x000fea0003c00000 */
[----:B------:R-:W-:Y:S02]  /*29950*/  ELECT P1, UR62, PT ;  /* 0x00000000003e782f */ /* 0x000fe40003820000 */
[----:B------:R-:W-:Y:S01]  /*29960*/  MOV R2, UR62 ;  /* 0x0000003e00027c02 */ /* 0x000fe20008000f00 */
[----:B------:R-:W-:Y:S10]  /*29970*/  ENDCOLLECTIVE ;  /* 0x000000000000791b */ /* 0x000ff40003800000 */
.L_x_574:
[----:B------:R-:W-:Y:S05]  /*29980*/  BSYNC B1 ;  /* 0x0000000000017941 */ /* 0x000fea0003800000 */
.L_x_573:
[----:B------:R-:W-:Y:S05]  /*29990*/  BRA `(.L_x_575) ;  /* 0xfffffff000507947 */ /* 0x000fea000383ffff */
.L_x_557:
[----:B-1----:R1:W2:Y:S02]  /*299a0*/  SYNCS.PHASECHK.TRANS64.TRYWAIT P1, [R16+URZ+0x18], R11 ;  /* 0x0000180b100075a7 */ /* 0x0022a4000802017f */
[----:B--2---:R-:W-:Y:S05]  /*299b0*/  @!P1 NANOSLEEP.SYNCS 0x989680 ;  /* 0x009896800000995d */ /* 0x004fea0003900000 */
[----:B------:R-:W2:Y:S02]  /*299c0*/  @!P1 SYNCS.PHASECHK.TRANS64 P1, [R16+URZ+0x18], R11 ;  /* 0x0000180b100095a7 */ /* 0x000ea4000802007f */
[----:B--2---:R-:W-:Y:S05]  /*299d0*/  @!P1 BRA `(.L_x_557) ;  /* 0xfffffffc00f09947 */ /* 0x004fea000383ffff */
[----:B------:R-:W-:Y:S05]  /*299e0*/  BRA `(.L_x_576) ;  /* 0xfffffff000847947 */ /* 0x000fea000383ffff */
.L_x_566:
[----:B------:R-:W-:Y:S01]  /*299f0*/  BSSY B0, `(.L_x_577) ;  /* 0x0000006000007945 */ /* 0x000fe20003800000 */
[----:B------:R-:W-:-:S07]  /*29a00*/  IMAD.MOV.U32 R2, RZ, RZ, -0x1 ;  /* 0xffffffffff027424 */ /* 0x000fce00078e00ff */
[----:B------:R-:W-:Y:S05]  /*29a10*/  WARPSYNC.COLLECTIVE R2, `(.L_x_578) ;  /* 0x00000000020c7348 */ /* 0x000fea0003c00000 */
[----:B------:R-:W-:Y:S02]  /*29a20*/  ELECT P1, UR62, PT ;  /* 0x00000000003e782f */ /* 0x000fe40003820000 */
[----:B------:R-:W-:Y:S01]  /*29a30*/  MOV R2, UR62 ;  /* 0x0000003e00027c02 */ /* 0x000fe20008000f00 */
[----:B------:R-:W-:Y:S10]  /*29a40*/  ENDCOLLECTIVE ;  /* 0x000000000000791b */ /* 0x000ff40003800000 */
.L_x_578:
[----:B------:R-:W-:Y:S05]  /*29a50*/  BSYNC B0 ;  /* 0x0000000000007941 */ /* 0x000fea0003800000 */
.L_x_577:
[----:B------:R-:W-:Y:S01]  /*29a60*/  PLOP3.LUT P0, PT, P1, PT, PT, 0x80, 0x0 ;  /* 0x000000000000781c */ /* 0x000fe20000f0f070 */
[----:B------:R-:W-:-:S12]  /*29a70*/  BRA `(.L_x_579) ;  /* 0xfffffff800dc7947 */ /* 0x000fd8000383ffff */
.L_x_570:
[----:B0-----:R0:W1:Y:S02]  /*29a80*/  SYNCS.PHASECHK.TRANS64.TRYWAIT P0, [R3+URZ], R2 ;  /* 0x00000002030075a7 */ /* 0x001064000800017f */
[----:B-1----:R-:W-:Y:S05]  /*29a90*/  @!P0 NANOSLEEP.SYNCS 0x989680 ;  /* 0x009896800000895d */ /* 0x002fea0003900000 */
[----:B------:R-:W1:Y:S02]  /*29aa0*/  @!P0 SYNCS.PHASECHK.TRANS64 P0, [R3+URZ], R2 ;  /* 0x00000002030085a7 */ /* 0x000e64000800007f */
[----:B-1----:R-:W-:Y:S05]  /*29ab0*/  @!P0 BRA `(.L_x_570) ;  /* 0xfffffffc00f08947 */ /* 0x002fea000383ffff */
[----:B------:R-:W-:Y:S05]  /*29ac0*/  BRA `(.L_x_580) ;  /* 0xfffffffc00047947 */ /* 0x000fea000383ffff */
.L_x_571:
[----:B0-----:R0:W1:Y:S02]  /*29ad0*/  SYNCS.PHASECHK.TRANS64.TRYWAIT P0, [R3+URZ], R2 ;  /* 0x00000002030075a7 */ /* 0x001064000800017f */
[----:B-1----:R-:W-:Y:S05]  /*29ae0*/  @!P0 NANOSLEEP.SYNCS 0x989680 ;  /* 0x009896800000895d */ /* 0x002fea0003900000 */
[----:B------:R-:W1:Y:S02]  /*29af0*/  @!P0 SYNCS.PHASECHK.TRANS64 P0, [R3+URZ], R2 ;  /* 0x00000002030085a7 */ /* 0x000e64000800007f */
[----:B-1----:R-:W-:Y:S05]  /*29b00*/  @!P0 BRA `(.L_x_571) ;  /* 0xfffffffc00f08947 */ /* 0x002fea000383ffff */
[----:B------:R-:W-:Y:S05]  /*29b10*/  BRA `(.L_x_581) ;  /* 0xfffffffc00147947 */ /* 0x000fea000383ffff */
.L_x_582:
[----:B------:R-:W-:-:S00]  /*29b20*/  BRA `(.L_x_582) ;  /* 0xfffffffc00fc7947 */ /* 0x000fc0000383ffff */
[----:B------:R-:W-:-:S00]  /*29b30*/  NOP ;  /* 0x0000000000007918 */ /* 0x000fc00000000000 */
        /* <DEDUP_REMOVED lines=12> */
.L_x_583:


//--------------------- .nv.shared._ZN7cutlass13device_kernelINS_4gemm6kernel13GemmUniversalIN4cute5tupleIJiiiiEEENS1_10collective13CollectiveMmaINS1_37MainloopSm90TmaGmmaWarpSpecializedFP8ILi3ENS5_IJNS4_1CILi1EEESB_SB_EEENS1_35KernelTmaWarpSpecializedCooperativeEEENS5_IJNSA_ILi256EEESF_NSA_ILi128EEEEEENS_12float_e5m2_tENS5_IJlSB_lEEESI_SJ_NS4_8TiledMMAINS4_8MMA_AtomIJNS4_4SM904GMMA31MMA_64x256x32_F32E5M2E5M2_SS_TNILNSN_7ScaleInE1ELSP_1EEEEEENS4_6LayoutINS5_IJNSA_ILi2EEESB_SB_EEENS5_IJSB_NSA_ILi0EEESV_EEEEENS5_IJNS4_10UnderscoreESY_SY_EEEEENS4_13SM90_TMA_LOADENS4_14ComposedLayoutINS4_7SwizzleILi3ELi4ELi3EEENS4_18smem_ptr_flag_bitsILi8EEENSS_INS5_IJNSA_ILi8EEESG_EEENS5_IJSG_SB_EEEEEEEvNS4_8identityES11_S1B_vS1C_EENS_8epilogue10collective6detail29Sm90TmaWarpSpecializedAdapterINS1F_15DefaultEpilogueISI_SJ_SJ_NS1E_6thread17LinearCombinationISI_Li1EffLNS1J_9ScaleType4KindE0ELNS_15FloatRoundStyleE2ESI_EENS1_15EpilogueDefaultEEEEEvvEEEEvNT_6ParamsE --------------------------
	.section	.nv.shared._ZN7cutlass13device_kernelINS_4gemm6kernel13GemmUniversalIN4cute5tupleIJiiiiEEENS1_10collective13CollectiveMmaINS1_37MainloopSm90TmaGmmaWarpSpecializedFP8ILi3ENS5_IJNS4_1CILi1EEESB_SB_EEENS1_35KernelTmaWarpSpecializedCooperativeEEENS5_IJNSA_ILi256EEESF_NSA_ILi128EEEEEENS_12float_e5m2_tENS5_IJlSB_lEEESI_SJ_NS4_8TiledMMAINS4_8MMA_AtomIJNS4_4SM904GMMA31MMA_64x256x32_F32E5M2E5M2_SS_TNILNSN_7ScaleInE1ELSP_1EEEEEENS4_6LayoutINS5_IJNSA_ILi2EEESB_SB_EEENS5_IJSB_NSA_ILi0EEESV_EEEEENS5_IJNS4_10UnderscoreESY_SY_EEEEENS4_13SM90_TMA_LOADENS4_14ComposedLayoutINS4_7SwizzleILi3ELi4ELi3EEENS4_18smem_ptr_flag_bitsILi8EEENSS_INS5_IJNSA_ILi8EEESG_EEENS5_IJSG_SB_EEEEEEEvNS4_8identityES11_S1B_vS1C_EENS_8epilogue10collective6detail29Sm90TmaWarpSpecializedAdapterINS1F_15DefaultEpilogueISI_SJ_SJ_NS1E_6thread17LinearCombinationISI_Li1EffLNS1J_9ScaleType4KindE0ELNS_15FloatRoundStyleE2ESI_EENS1_15EpilogueDefaultEEEEEvvEEEEvNT_6ParamsE,"aw",@nobits
	.sectionflags	@""
	.align	16
	.zero		1024


//--------------------- .nv.shared.reserved.0     --------------------------
	.section	.nv.shared.reserved.0,"aw",@nobits
	.weak		__nv_reservedSMEM_offset_0_alias
	.size		__nv_reservedSMEM_offset_0_alias, 0, 0
	.other		__nv_reservedSMEM_offset_0_alias,@"STO_CUDA_RESERVED_SHARED STV_DEFAULT"
__nv_reservedSMEM_offset_0_alias:
	.zero		0


//--------------------- .nv.global                --------------------------
	.section	.nv.global,"aw",@nobits
.nv.global:
	.type		_ZN40_INTERNAL_6c8b25a4_4_k_cu_9b57b494_296214cute1_E,@object
	.size		_ZN40_INTERNAL_6c8b25a4_4_k_cu_9b57b494_296214cute1_E,(_ZN40_INTERNAL_6c8b25a4_4_k_cu_9b57b494_296214cuda3std3__45__cpo6cbeginE - _ZN40_INTERNAL_6c8b25a4_4_k_cu_9b57b494_296214cute1_E)
_ZN40_INTERNAL_6c8b25a4_4_k_cu_9b57b494_296214cute1_E:
	.zero		1
	.type		_ZN40_INTERNAL_6c8b25a4_4_k_cu_9b57b494_296214cuda3std3__45__cpo6cbeginE,@object
	.size		_ZN40_INTERNAL_6c8b25a4_4_k_cu_9b57b494_296214cuda3std3__45__cpo6cbeginE,(_ZN40_INTERNAL_6c8b25a4_4_k_cu_9b57b494_296214cuda3std3__48in_placeE - _ZN40_INTERNAL_6c8b25a4_4_k_cu_9b57b494_296214cuda3std3__45__cpo6cbeginE)
_ZN40_INTERNAL_6c8b25a4_4_k_cu_9b57b494_296214cuda3std3__45__cpo6cbeginE:
	.zero		1
	.type		_ZN40_INTERNAL_6c8b25a4_4_k_cu_9b57b494_296214cuda3std3__48in_placeE,@object
	.size		_ZN40_INTERNAL_6c8b25a4_4_k_cu_9b57b494_296214cuda3std3__48in_placeE,(_ZN40_INTERNAL_6c8b25a4_4_k_cu_9b57b494_296214cuda3std6ranges3__45__cpo9iter_moveE - _ZN40_INTERNAL_6c8b25a4_4_k_cu_9b57b494_296214cuda3std3__48in_placeE)
_ZN40_INTERNAL_6c8b25a4_4_k_cu_9b57b494_296214cuda3std3__48in_placeE:
	.zero		1
	.type		_ZN40_INTERNAL_6c8b25a4_4_k_cu_9b57b494_296214cuda3std6ranges3__45__cpo9iter_moveE,@object
	.size		_ZN40_INTERNAL_6c8b25a4_4_k_cu_9b57b494_296214cuda3std6ranges3__45__cpo9iter_moveE,(_ZN40_INTERNAL_6c8b25a4_4_k_cu_9b57b494_296214cuda3std3__45__cpo5beginE - _ZN40_INTERNAL_6c8b25a4_4_k_cu_9b57b494_296214cuda3std6ranges3__45__cpo9iter_moveE)
_ZN40_INTERNAL_6c8b25a4_4_k_cu_9b57b494_296214cuda3std6ranges3__45__cpo9iter_moveE:
	.zero		1
	.type		_ZN40_INTERNAL_6c8b25a4_4_k_cu_9b57b494_296214cuda3std3__45__cpo5beginE,@object
	.size		_ZN40_INTERNAL_6c8b25a4_4_k_cu_9b57b494_296214cuda3std3__45__cpo5beginE,(_ZN40_INTERNAL_6c8b25a4_4_k_cu_9b57b494_296214cuda3std3__442_GLOBAL__N__6c8b25a4_4_k_cu_9b57b494_296216ignoreE - _ZN40_INTERNAL_6c8b25a4_4_k_cu_9b57b494_296214cuda3std3__45__cpo5beginE)
_ZN40_INTERNAL_6c8b25a4_4_k_cu_9b57b494_296214cuda3std3__45__cpo5beginE:
	.zero		1
	.type		_ZN40_INTERNAL_6c8b25a4_4_k_cu_9b57b494_296214cuda3std3__442_GLOBAL__N__6c8b25a4_4_k_cu_9b57b494_296216ignoreE,@object
	.size		_ZN40_INTERNAL_6c8b25a4_4_k_cu_9b57b494_296214cuda3std3__442_GLOBAL__N__6c8b25a4_4_k_cu_9b57b494_296216ignoreE,(_ZN40_INTERNAL_6c8b25a4_4_k_cu_9b57b494_296214cute7productE - _ZN40_INTERNAL_6c8b25a4_4_k_cu_9b57b494_296214cuda3std3__442_GLOBAL__N__6c8b25a4_4_k_cu_9b57b494_296216ignoreE)
_ZN40_INTERNAL_6c8b25a4_4_k_cu_9b57b494_296214cuda3std3__442_GLOBAL__N__6c8b25a4_4_k_cu_9b57b494_296216ignoreE:
	.zero		1
	.type		_ZN40_INTERNAL_6c8b25a4_4_k_cu_9b57b494_296214cute7productE,@object
	.size		_ZN40_INTERNAL_6c8b25a4_4_k_cu_9b57b494_296214cute7productE,(_ZN40_INTERNAL_6c8b25a4_4_k_cu_9b57b494_296214cuda3std3__45__cpo3endE - _ZN40_INTERNAL_6c8b25a4_4_k_cu_9b57b494_296214cute7productE)
_ZN40_INTERNAL_6c8b25a4_4_k_cu_9b57b494_296214cute7productE:
	.zero		1
	.type		_ZN40_INTERNAL_6c8b25a4_4_k_cu_9b57b494_296214cuda3std3__45__cpo3endE,@object
	.size		_ZN40_INTERNAL_6c8b25a4_4_k_cu_9b57b494_296214cuda3std3__45__cpo3endE,(_ZN40_INTERNAL_6c8b25a4_4_k_cu_9b57b494_296214cuda3std3__419piecewise_constructE - _ZN40_INTERNAL_6c8b25a4_4_k_cu_9b57b494_296214cuda3std3__45__cpo3endE)
_ZN40_INTERNAL_6c8b25a4_4_k_cu_9b57b494_296214cuda3std3__45__cpo3endE:
	.zero		1
	.type		_ZN40_INTERNAL_6c8b25a4_4_k_cu_9b57b494_296214cuda3std3__419piecewise_constructE,@object
	.size		_ZN40_INTERNAL_6c8b25a4_4_k_cu_9b57b494_296214cuda3std3__419piecewise_constructE,(_ZN40_INTERNAL_6c8b25a4_4_k_cu_9b57b494_296214cuda3std3__45__cpo4cendE - _ZN40_INTERNAL_6c8b25a4_4_k_cu_9b57b494_296214cuda3std3__419piecewise_constructE)
_ZN40_INTERNAL_6c8b25a4_4_k_cu_9b57b494_296214cuda3std3__419piecewise_constructE:
	.zero		1
	.type		_ZN40_INTERNAL_6c8b25a4_4_k_cu_9b57b494_296214cuda3std3__45__cpo4cendE,@object
	.size		_ZN40_INTERNAL_6c8b25a4_4_k_cu_9b57b494_296214cuda3std3__45__cpo4cendE,(_ZN40_INTERNAL_6c8b25a4_4_k_cu_9b57b494_296214cuda3std6ranges3__45__cpo4swapE - _ZN40_INTERNAL_6c8b25a4_4_k_cu_9b57b494_296214cuda3std3__45__cpo4cendE)
_ZN40_INTERNAL_6c8b25a4_4_k_cu_9b57b494_296214cuda3std3__45__cpo4cendE:
	.zero		1
	.type		_ZN40_INTERNAL_6c8b25a4_4_k_cu_9b57b494_296214cuda3std6ranges3__45__cpo4swapE,@object
	.size		_ZN40_INTERNAL_6c8b25a4_4_k_cu_9b57b494_296214cuda3std6ranges3__45__cpo4swapE,(.L_7 - _ZN40_INTERNAL_6c8b25a4_4_k_cu_9b57b494_296214cuda3std6ranges3__45__cpo4swapE)
_ZN40_INTERNAL_6c8b25a4_4_k_cu_9b57b494_296214cuda3std6ranges3__45__cpo4swapE:
	.zero		1
.L_7:


//--------------------- .nv.constant0._ZN7cutlass13device_kernelINS_4gemm6kernel13GemmUniversalIN4cute5tupleIJiiiiEEENS1_10collective13CollectiveMmaINS1_37MainloopSm90TmaGmmaWarpSpecializedFP8ILi3ENS5_IJNS4_1CILi1EEESB_SB_EEENS1_35KernelTmaWarpSpecializedCooperativeEEENS5_IJNSA_ILi256EEESF_NSA_ILi128EEEEEENS_12float_e5m2_tENS5_IJlSB_lEEESI_SJ_NS4_8TiledMMAINS4_8MMA_AtomIJNS4_4SM904GMMA31MMA_64x256x32_F32E5M2E5M2_SS_TNILNSN_7ScaleInE1ELSP_1EEEEEENS4_6LayoutINS5_IJNSA_ILi2EEESB_SB_EEENS5_IJSB_NSA_ILi0EEESV_EEEEENS5_IJNS4_10UnderscoreESY_SY_EEEEENS4_13SM90_TMA_LOADENS4_14ComposedLayoutINS4_7SwizzleILi3ELi4ELi3EEENS4_18smem_ptr_flag_bitsILi8EEENSS_INS5_IJNSA_ILi8EEESG_EEENS5_IJSG_SB_EEEEEEEvNS4_8identityES11_S1B_vS1C_EENS_8epilogue10collective6detail29Sm90TmaWarpSpecializedAdapterINS1F_15DefaultEpilogueISI_SJ_SJ_NS1E_6thread17LinearCombinationISI_Li1EffLNS1J_9ScaleType4KindE0ELNS_15FloatRoundStyleE2ESI_EENS1_15EpilogueDefaultEEEEEvvEEEEvNT_6ParamsE --------------------------
	.section	.nv.constant0._ZN7cutlass13device_kernelINS_4gemm6kernel13GemmUniversalIN4cute5tupleIJiiiiEEENS1_10collective13CollectiveMmaINS1_37MainloopSm90TmaGmmaWarpSpecializedFP8ILi3ENS5_IJNS4_1CILi1EEESB_SB_EEENS1_35KernelTmaWarpSpecializedCooperativeEEENS5_IJNSA_ILi256EEESF_NSA_ILi128EEEEEENS_12float_e5m2_tENS5_IJlSB_lEEESI_SJ_NS4_8TiledMMAINS4_8MMA_AtomIJNS4_4SM904GMMA31MMA_64x256x32_F32E5M2E5M2_SS_TNILNSN_7ScaleInE1ELSP_1EEEEEENS4_6LayoutINS5_IJNSA_ILi2EEESB_SB_EEENS5_IJSB_NSA_ILi0EEESV_EEEEENS5_IJNS4_10UnderscoreESY_SY_EEEEENS4_13SM90_TMA_LOADENS4_14ComposedLayoutINS4_7SwizzleILi3ELi4ELi3EEENS4_18smem_ptr_flag_bitsILi8EEENSS_INS5_IJNSA_ILi8EEESG_EEENS5_IJSG_SB_EEEEEEEvNS4_8identityES11_S1B_vS1C_EENS_8epilogue10collective6detail29Sm90TmaWarpSpecializedAdapterINS1F_15DefaultEpilogueISI_SJ_SJ_NS1E_6thread17LinearCombinationISI_Li1EffLNS1J_9ScaleType4KindE0ELNS_15FloatRoundStyleE2ESI_EENS1_15EpilogueDefaultEEEEEvvEEEEvNT_6ParamsE,"a",@progbits
	.sectionflags	@""
	.align	4
.nv.constant0._ZN7cutlass13device_kernelINS_4gemm6kernel13GemmUniversalIN4cute5tupleIJiiiiEEENS1_10collective13CollectiveMmaINS1_37MainloopSm90TmaGmmaWarpSpecializedFP8ILi3ENS5_IJNS4_1CILi1EEESB_SB_EEENS1_35KernelTmaWarpSpecializedCooperativeEEENS5_IJNSA_ILi256EEESF_NSA_ILi128EEEEEENS_12float_e5m2_tENS5_IJlSB_lEEESI_SJ_NS4_8TiledMMAINS4_8MMA_AtomIJNS4_4SM904GMMA31MMA_64x256x32_F32E5M2E5M2_SS_TNILNSN_7ScaleInE1ELSP_1EEEEEENS4_6LayoutINS5_IJNSA_ILi2EEESB_SB_EEENS5_IJSB_NSA_ILi0EEESV_EEEEENS5_IJNS4_10UnderscoreESY_SY_EEEEENS4_13SM90_TMA_LOADENS4_14ComposedLayoutINS4_7SwizzleILi3ELi4ELi3EEENS4_18smem_ptr_flag_bitsILi8EEENSS_INS5_IJNSA_ILi8EEESG_EEENS5_IJSG_SB_EEEEEEEvNS4_8identityES11_S1B_vS1C_EENS_8epilogue10collective6detail29Sm90TmaWarpSpecializedAdapterINS1F_15DefaultEpilogueISI_SJ_SJ_NS1E_6thread17LinearCombinationISI_Li1EffLNS1J_9ScaleType4KindE0ELNS_15FloatRoundStyleE2ESI_EENS1_15EpilogueDefaultEEEEEvvEEEEvNT_6ParamsE:
	.zero		1664


//--------------------- SYMBOLS --------------------------

	.type		.nv.reservedSmem.offset0,@object
	.size		.nv.reservedSmem.offset0,0x4
